//
// Generated by NVIDIA NVVM Compiler
//
// Compiler Build ID: CL-36424714
// Cuda compilation tools, release 13.0, V13.0.88
// Based on NVVM 20.0.0
//

.version 9.0
.target sm_100
.address_size 64

	// .globl	_Z10initRandomP17curandStateXORWOWi
.extern .func  (.param .b64 func_retval0) malloc
(
	.param .b64 malloc_param_0
)
;
.extern .func  (.param .b32 func_retval0) vprintf
(
	.param .b64 vprintf_param_0,
	.param .b64 vprintf_param_1
)
;
.func  (.param .b64 func_retval0) __internal_accurate_pow
(
	.param .b64 __internal_accurate_pow_param_0
)
;
.global .align 4 .b8 precalc_xorwow_matrix[102400];
.global .align 4 .b8 precalc_xorwow_offset_matrix[102400];
.global .align 4 .b8 mrg32k3aM1[2304];
.global .align 4 .b8 mrg32k3aM2[2304];
.global .align 4 .b8 mrg32k3aM1SubSeq[2016];
.global .align 4 .b8 mrg32k3aM2SubSeq[2016];
.global .align 4 .b8 mrg32k3aM1Seq[2304];
.global .align 4 .b8 mrg32k3aM2Seq[2304];
.const .align 8 .b8 __cr_lgamma_table[72];
.global .align 1 .b8 $str[10] = {37, 102, 32, 45, 32, 37, 102, 32, 10};

.visible .entry _Z10initRandomP17curandStateXORWOWi(
	.param .u64 .ptr .align 1 _Z10initRandomP17curandStateXORWOWi_param_0,
	.param .u32 _Z10initRandomP17curandStateXORWOWi_param_1
)
{
	.reg .pred 	%p<25>;
	.reg .b32 	%r<411>;
	.reg .b64 	%rd<18>;

	ld.param.u64 	%rd8, [_Z10initRandomP17curandStateXORWOWi_param_0];
	ld.param.u32 	%r182, [_Z10initRandomP17curandStateXORWOWi_param_1];
	cvta.to.global.u64 	%rd9, %rd8;
	mov.u32 	%r183, %tid.x;
	mov.u32 	%r184, %ctaid.x;
	mov.u32 	%r185, %ntid.x;
	mad.lo.s32 	%r186, %r184, %r185, %r183;
	cvt.s64.s32 	%rd17, %r186;
	mul.wide.s32 	%rd10, %r186, 48;
	add.s64 	%rd2, %rd9, %rd10;
	xor.b32  	%r187, %r182, -1429050551;
	mul.lo.s32 	%r188, %r187, 1099087573;
	setp.gt.s32 	%p1, %r182, -1;
	selp.b32 	%r189, -644748465, -1947113066, %p1;
	add.s32 	%r190, %r189, %r188;
	add.s32 	%r191, %r190, 6615241;
	add.s32 	%r192, %r188, 123456789;
	st.global.v2.u32 	[%rd2], {%r191, %r192};
	xor.b32  	%r193, %r188, 362436069;
	add.s32 	%r194, %r189, 521288629;
	st.global.v2.u32 	[%rd2+8], {%r193, %r194};
	xor.b32  	%r195, %r189, 88675123;
	add.s32 	%r196, %r188, 5783321;
	st.global.v2.u32 	[%rd2+16], {%r195, %r196};
	setp.eq.s32 	%p2, %r186, 0;
	@%p2 bra 	$L__BB0_42;
	mov.b32 	%r317, 0;
	mov.u64 	%rd12, precalc_xorwow_matrix;
$L__BB0_2:
	and.b64  	%rd4, %rd17, 3;
	setp.eq.s64 	%p3, %rd4, 0;
	@%p3 bra 	$L__BB0_41;
	mul.wide.u32 	%rd11, %r317, 3200;
	add.s64 	%rd5, %rd12, %rd11;
	cvt.u32.u64 	%r2, %rd4;
	mov.b32 	%r318, 0;
$L__BB0_4:
	mov.b32 	%r331, 0;
	mov.u32 	%r332, %r331;
	mov.u32 	%r333, %r331;
	mov.u32 	%r334, %r331;
	mov.u32 	%r335, %r331;
	mov.u32 	%r324, %r331;
$L__BB0_5:
	mul.wide.u32 	%rd13, %r324, 4;
	add.s64 	%rd14, %rd2, %rd13;
	ld.global.u32 	%r10, [%rd14+4];
	shl.b32 	%r11, %r324, 5;
	mov.b32 	%r330, 0;
$L__BB0_6:
	.pragma "nounroll";
	shr.u32 	%r201, %r10, %r330;
	and.b32  	%r202, %r201, 1;
	setp.eq.b32 	%p4, %r202, 1;
	not.pred 	%p5, %p4;
	add.s32 	%r203, %r11, %r330;
	mul.lo.s32 	%r204, %r203, 5;
	mul.wide.u32 	%rd15, %r204, 4;
	add.s64 	%rd6, %rd5, %rd15;
	@%p5 bra 	$L__BB0_8;
	ld.global.u32 	%r205, [%rd6];
	xor.b32  	%r335, %r335, %r205;
	ld.global.u32 	%r206, [%rd6+4];
	xor.b32  	%r334, %r334, %r206;
	ld.global.u32 	%r207, [%rd6+8];
	xor.b32  	%r333, %r333, %r207;
	ld.global.u32 	%r208, [%rd6+12];
	xor.b32  	%r332, %r332, %r208;
	ld.global.u32 	%r209, [%rd6+16];
	xor.b32  	%r331, %r331, %r209;
$L__BB0_8:
	and.b32  	%r211, %r201, 2;
	setp.eq.s32 	%p6, %r211, 0;
	@%p6 bra 	$L__BB0_10;
	ld.global.u32 	%r212, [%rd6+20];
	xor.b32  	%r335, %r335, %r212;
	ld.global.u32 	%r213, [%rd6+24];
	xor.b32  	%r334, %r334, %r213;
	ld.global.u32 	%r214, [%rd6+28];
	xor.b32  	%r333, %r333, %r214;
	ld.global.u32 	%r215, [%rd6+32];
	xor.b32  	%r332, %r332, %r215;
	ld.global.u32 	%r216, [%rd6+36];
	xor.b32  	%r331, %r331, %r216;
$L__BB0_10:
	and.b32  	%r218, %r201, 4;
	setp.eq.s32 	%p7, %r218, 0;
	@%p7 bra 	$L__BB0_12;
	ld.global.u32 	%r219, [%rd6+40];
	xor.b32  	%r335, %r335, %r219;
	ld.global.u32 	%r220, [%rd6+44];
	xor.b32  	%r334, %r334, %r220;
	ld.global.u32 	%r221, [%rd6+48];
	xor.b32  	%r333, %r333, %r221;
	ld.global.u32 	%r222, [%rd6+52];
	xor.b32  	%r332, %r332, %r222;
	ld.global.u32 	%r223, [%rd6+56];
	xor.b32  	%r331, %r331, %r223;
$L__BB0_12:
	and.b32  	%r225, %r201, 8;
	setp.eq.s32 	%p8, %r225, 0;
	@%p8 bra 	$L__BB0_14;
	ld.global.u32 	%r226, [%rd6+60];
	xor.b32  	%r335, %r335, %r226;
	ld.global.u32 	%r227, [%rd6+64];
	xor.b32  	%r334, %r334, %r227;
	ld.global.u32 	%r228, [%rd6+68];
	xor.b32  	%r333, %r333, %r228;
	ld.global.u32 	%r229, [%rd6+72];
	xor.b32  	%r332, %r332, %r229;
	ld.global.u32 	%r230, [%rd6+76];
	xor.b32  	%r331, %r331, %r230;
$L__BB0_14:
	and.b32  	%r232, %r201, 16;
	setp.eq.s32 	%p9, %r232, 0;
	@%p9 bra 	$L__BB0_16;
	ld.global.u32 	%r233, [%rd6+80];
	xor.b32  	%r335, %r335, %r233;
	ld.global.u32 	%r234, [%rd6+84];
	xor.b32  	%r334, %r334, %r234;
	ld.global.u32 	%r235, [%rd6+88];
	xor.b32  	%r333, %r333, %r235;
	ld.global.u32 	%r236, [%rd6+92];
	xor.b32  	%r332, %r332, %r236;
	ld.global.u32 	%r237, [%rd6+96];
	xor.b32  	%r331, %r331, %r237;
$L__BB0_16:
	and.b32  	%r239, %r201, 32;
	setp.eq.s32 	%p10, %r239, 0;
	@%p10 bra 	$L__BB0_18;
	ld.global.u32 	%r240, [%rd6+100];
	xor.b32  	%r335, %r335, %r240;
	ld.global.u32 	%r241, [%rd6+104];
	xor.b32  	%r334, %r334, %r241;
	ld.global.u32 	%r242, [%rd6+108];
	xor.b32  	%r333, %r333, %r242;
	ld.global.u32 	%r243, [%rd6+112];
	xor.b32  	%r332, %r332, %r243;
	ld.global.u32 	%r244, [%rd6+116];
	xor.b32  	%r331, %r331, %r244;
$L__BB0_18:
	and.b32  	%r246, %r201, 64;
	setp.eq.s32 	%p11, %r246, 0;
	@%p11 bra 	$L__BB0_20;
	ld.global.u32 	%r247, [%rd6+120];
	xor.b32  	%r335, %r335, %r247;
	ld.global.u32 	%r248, [%rd6+124];
	xor.b32  	%r334, %r334, %r248;
	ld.global.u32 	%r249, [%rd6+128];
	xor.b32  	%r333, %r333, %r249;
	ld.global.u32 	%r250, [%rd6+132];
	xor.b32  	%r332, %r332, %r250;
	ld.global.u32 	%r251, [%rd6+136];
	xor.b32  	%r331, %r331, %r251;
$L__BB0_20:
	and.b32  	%r253, %r201, 128;
	setp.eq.s32 	%p12, %r253, 0;
	@%p12 bra 	$L__BB0_22;
	ld.global.u32 	%r254, [%rd6+140];
	xor.b32  	%r335, %r335, %r254;
	ld.global.u32 	%r255, [%rd6+144];
	xor.b32  	%r334, %r334, %r255;
	ld.global.u32 	%r256, [%rd6+148];
	xor.b32  	%r333, %r333, %r256;
	ld.global.u32 	%r257, [%rd6+152];
	xor.b32  	%r332, %r332, %r257;
	ld.global.u32 	%r258, [%rd6+156];
	xor.b32  	%r331, %r331, %r258;
$L__BB0_22:
	and.b32  	%r260, %r201, 256;
	setp.eq.s32 	%p13, %r260, 0;
	@%p13 bra 	$L__BB0_24;
	ld.global.u32 	%r261, [%rd6+160];
	xor.b32  	%r335, %r335, %r261;
	ld.global.u32 	%r262, [%rd6+164];
	xor.b32  	%r334, %r334, %r262;
	ld.global.u32 	%r263, [%rd6+168];
	xor.b32  	%r333, %r333, %r263;
	ld.global.u32 	%r264, [%rd6+172];
	xor.b32  	%r332, %r332, %r264;
	ld.global.u32 	%r265, [%rd6+176];
	xor.b32  	%r331, %r331, %r265;
$L__BB0_24:
	and.b32  	%r267, %r201, 512;
	setp.eq.s32 	%p14, %r267, 0;
	@%p14 bra 	$L__BB0_26;
	ld.global.u32 	%r268, [%rd6+180];
	xor.b32  	%r335, %r335, %r268;
	ld.global.u32 	%r269, [%rd6+184];
	xor.b32  	%r334, %r334, %r269;
	ld.global.u32 	%r270, [%rd6+188];
	xor.b32  	%r333, %r333, %r270;
	ld.global.u32 	%r271, [%rd6+192];
	xor.b32  	%r332, %r332, %r271;
	ld.global.u32 	%r272, [%rd6+196];
	xor.b32  	%r331, %r331, %r272;
$L__BB0_26:
	and.b32  	%r274, %r201, 1024;
	setp.eq.s32 	%p15, %r274, 0;
	@%p15 bra 	$L__BB0_28;
	ld.global.u32 	%r275, [%rd6+200];
	xor.b32  	%r335, %r335, %r275;
	ld.global.u32 	%r276, [%rd6+204];
	xor.b32  	%r334, %r334, %r276;
	ld.global.u32 	%r277, [%rd6+208];
	xor.b32  	%r333, %r333, %r277;
	ld.global.u32 	%r278, [%rd6+212];
	xor.b32  	%r332, %r332, %r278;
	ld.global.u32 	%r279, [%rd6+216];
	xor.b32  	%r331, %r331, %r279;
$L__BB0_28:
	and.b32  	%r281, %r201, 2048;
	setp.eq.s32 	%p16, %r281, 0;
	@%p16 bra 	$L__BB0_30;
	ld.global.u32 	%r282, [%rd6+220];
	xor.b32  	%r335, %r335, %r282;
	ld.global.u32 	%r283, [%rd6+224];
	xor.b32  	%r334, %r334, %r283;
	ld.global.u32 	%r284, [%rd6+228];
	xor.b32  	%r333, %r333, %r284;
	ld.global.u32 	%r285, [%rd6+232];
	xor.b32  	%r332, %r332, %r285;
	ld.global.u32 	%r286, [%rd6+236];
	xor.b32  	%r331, %r331, %r286;
$L__BB0_30:
	and.b32  	%r288, %r201, 4096;
	setp.eq.s32 	%p17, %r288, 0;
	@%p17 bra 	$L__BB0_32;
	ld.global.u32 	%r289, [%rd6+240];
	xor.b32  	%r335, %r335, %r289;
	ld.global.u32 	%r290, [%rd6+244];
	xor.b32  	%r334, %r334, %r290;
	ld.global.u32 	%r291, [%rd6+248];
	xor.b32  	%r333, %r333, %r291;
	ld.global.u32 	%r292, [%rd6+252];
	xor.b32  	%r332, %r332, %r292;
	ld.global.u32 	%r293, [%rd6+256];
	xor.b32  	%r331, %r331, %r293;
$L__BB0_32:
	and.b32  	%r295, %r201, 8192;
	setp.eq.s32 	%p18, %r295, 0;
	@%p18 bra 	$L__BB0_34;
	ld.global.u32 	%r296, [%rd6+260];
	xor.b32  	%r335, %r335, %r296;
	ld.global.u32 	%r297, [%rd6+264];
	xor.b32  	%r334, %r334, %r297;
	ld.global.u32 	%r298, [%rd6+268];
	xor.b32  	%r333, %r333, %r298;
	ld.global.u32 	%r299, [%rd6+272];
	xor.b32  	%r332, %r332, %r299;
	ld.global.u32 	%r300, [%rd6+276];
	xor.b32  	%r331, %r331, %r300;
$L__BB0_34:
	and.b32  	%r302, %r201, 16384;
	setp.eq.s32 	%p19, %r302, 0;
	@%p19 bra 	$L__BB0_36;
	ld.global.u32 	%r303, [%rd6+280];
	xor.b32  	%r335, %r335, %r303;
	ld.global.u32 	%r304, [%rd6+284];
	xor.b32  	%r334, %r334, %r304;
	ld.global.u32 	%r305, [%rd6+288];
	xor.b32  	%r333, %r333, %r305;
	ld.global.u32 	%r306, [%rd6+292];
	xor.b32  	%r332, %r332, %r306;
	ld.global.u32 	%r307, [%rd6+296];
	xor.b32  	%r331, %r331, %r307;
$L__BB0_36:
	and.b32  	%r309, %r201, 32768;
	setp.eq.s32 	%p20, %r309, 0;
	@%p20 bra 	$L__BB0_38;
	ld.global.u32 	%r310, [%rd6+300];
	xor.b32  	%r335, %r335, %r310;
	ld.global.u32 	%r311, [%rd6+304];
	xor.b32  	%r334, %r334, %r311;
	ld.global.u32 	%r312, [%rd6+308];
	xor.b32  	%r333, %r333, %r312;
	ld.global.u32 	%r313, [%rd6+312];
	xor.b32  	%r332, %r332, %r313;
	ld.global.u32 	%r314, [%rd6+316];
	xor.b32  	%r331, %r331, %r314;
$L__BB0_38:
	add.s32 	%r330, %r330, 16;
	setp.ne.s32 	%p21, %r330, 32;
	@%p21 bra 	$L__BB0_6;
	mad.lo.s32 	%r315, %r324, -31, %r11;
	add.s32 	%r324, %r315, 1;
	setp.ne.s32 	%p22, %r324, 5;
	@%p22 bra 	$L__BB0_5;
	st.global.u32 	[%rd2+4], %r335;
	st.global.u32 	[%rd2+8], %r334;
	st.global.u32 	[%rd2+12], %r333;
	st.global.u32 	[%rd2+16], %r332;
	st.global.u32 	[%rd2+20], %r331;
	add.s32 	%r318, %r318, 1;
	setp.lt.u32 	%p23, %r318, %r2;
	@%p23 bra 	$L__BB0_4;
$L__BB0_41:
	shr.u64 	%rd7, %rd17, 2;
	add.s32 	%r317, %r317, 1;
	setp.gt.u64 	%p24, %rd17, 3;
	mov.u64 	%rd17, %rd7;
	@%p24 bra 	$L__BB0_2;
$L__BB0_42:
	mov.b32 	%r316, 0;
	st.global.v2.u32 	[%rd2+24], {%r316, %r316};
	st.global.u32 	[%rd2+32], %r316;
	mov.b64 	%rd16, 0;
	st.global.u64 	[%rd2+40], %rd16;
	ret;

}
	// .globl	_Z10simulationiPfS_P17curandStateXORWOW
.visible .entry _Z10simulationiPfS_P17curandStateXORWOW(
	.param .u32 _Z10simulationiPfS_P17curandStateXORWOW_param_0,
	.param .u64 .ptr .align 1 _Z10simulationiPfS_P17curandStateXORWOW_param_1,
	.param .u64 .ptr .align 1 _Z10simulationiPfS_P17curandStateXORWOW_param_2,
	.param .u64 .ptr .align 1 _Z10simulationiPfS_P17curandStateXORWOW_param_3
)
{
	.local .align 16 .b8 	__local_depot1[64];
	.reg .b64 	%SP;
	.reg .b64 	%SPL;
	.reg .pred 	%p<60>;
	.reg .b16 	%rs<11>;
	.reg .b32 	%r<175>;
	.reg .b32 	%f<47>;
	.reg .b64 	%rd<46>;
	.reg .b64 	%fd<73>;

	mov.u64 	%SPL, __local_depot1;
	cvta.local.u64 	%SP, %SPL;
	ld.param.u32 	%r61, [_Z10simulationiPfS_P17curandStateXORWOW_param_0];
	ld.param.u64 	%rd11, [_Z10simulationiPfS_P17curandStateXORWOW_param_3];
	cvta.to.global.u64 	%rd12, %rd11;
	add.u64 	%rd1, %SPL, 0;
	mov.u32 	%r62, %tid.x;
	mov.u32 	%r63, %ctaid.x;
	mov.u32 	%r64, %ntid.x;
	mad.lo.s32 	%r1, %r63, %r64, %r62;
	cvt.rn.f64.u32 	%fd31, %r62;
	mul.f64 	%fd32, %fd31, 0d3FC999999999999A;
	fma.rn.f64 	%fd33, %fd32, 0d3F90000000000000, 0d3FD5C28F5C28F5C3;
	cvt.rn.f32.f64 	%f1, %fd33;
	mul.lo.s32 	%r2, %r63, 10;
	add.s32 	%r3, %r2, 20;
	mul.wide.s32 	%rd14, %r1, 48;
	add.s64 	%rd2, %rd12, %rd14;
	ld.global.v2.u32 	{%r174, %r173}, [%rd2];
	ld.global.v2.u32 	{%r172, %r171}, [%rd2+8];
	ld.global.v2.u32 	{%r170, %r169}, [%rd2+16];
	ld.global.v2.u32 	{%r168, %r167}, [%rd2+24];
	ld.global.f32 	%f46, [%rd2+32];
	ld.global.f64 	%fd68, [%rd2+40];
	st.local.u32 	[%rd1+4], %r173;
	st.local.v2.u32 	[%rd1+8], {%r172, %r171};
	st.local.v2.u32 	[%rd1+16], {%r170, %r169};
	st.local.v2.u32 	[%rd1+24], {%r168, %r167};
	st.local.f32 	[%rd1+32], %f46;
	st.local.f64 	[%rd1+40], %fd68;
	mul.lo.s32 	%r12, %r3, %r3;
	cvt.u64.u32 	%rd15, %r12;
	{ // callseq 0, 0
	.param .b64 param0;
	st.param.b64 	[param0], %rd15;
	.param .b64 retval0;
	call.uni (retval0), 
	malloc, 
	(
	param0
	);
	ld.param.b64 	%rd16, [retval0];
	} // callseq 0
	setp.eq.s32 	%p2, %r3, 0;
	@%p2 bra 	$L__BB1_12;
	max.u32 	%r13, %r12, 1;
	and.b32  	%r14, %r13, 13;
	setp.lt.u32 	%p3, %r12, 16;
	mov.b32 	%r159, 0;
	@%p3 bra 	$L__BB1_4;
	and.b32  	%r159, %r13, -16;
	neg.s32 	%r162, %r159;
	add.s64 	%rd45, %rd16, 7;
$L__BB1_3:
	.pragma "nounroll";
	mov.b16 	%rs2, 1;
	st.u8 	[%rd45+-7], %rs2;
	st.u8 	[%rd45+-6], %rs2;
	st.u8 	[%rd45+-5], %rs2;
	st.u8 	[%rd45+-4], %rs2;
	st.u8 	[%rd45+-3], %rs2;
	st.u8 	[%rd45+-2], %rs2;
	st.u8 	[%rd45+-1], %rs2;
	st.u8 	[%rd45], %rs2;
	st.u8 	[%rd45+1], %rs2;
	st.u8 	[%rd45+2], %rs2;
	st.u8 	[%rd45+3], %rs2;
	st.u8 	[%rd45+4], %rs2;
	st.u8 	[%rd45+5], %rs2;
	st.u8 	[%rd45+6], %rs2;
	st.u8 	[%rd45+7], %rs2;
	st.u8 	[%rd45+8], %rs2;
	add.s32 	%r162, %r162, 16;
	add.s64 	%rd45, %rd45, 16;
	setp.eq.s32 	%p4, %r162, 0;
	@%p4 bra 	$L__BB1_4;
	bra.uni 	$L__BB1_3;
$L__BB1_4:
	setp.eq.s32 	%p5, %r14, 0;
	@%p5 bra 	$L__BB1_12;
	and.b32  	%r18, %r13, 5;
	setp.lt.u32 	%p6, %r14, 8;
	@%p6 bra 	$L__BB1_7;
	cvt.u64.u32 	%rd17, %r159;
	add.s64 	%rd18, %rd16, %rd17;
	mov.b16 	%rs3, 1;
	st.u8 	[%rd18], %rs3;
	st.u8 	[%rd18+1], %rs3;
	st.u8 	[%rd18+2], %rs3;
	st.u8 	[%rd18+3], %rs3;
	st.u8 	[%rd18+4], %rs3;
	st.u8 	[%rd18+5], %rs3;
	st.u8 	[%rd18+6], %rs3;
	st.u8 	[%rd18+7], %rs3;
	add.s32 	%r159, %r159, 8;
$L__BB1_7:
	setp.eq.s32 	%p7, %r18, 0;
	@%p7 bra 	$L__BB1_12;
	setp.lt.u32 	%p8, %r18, 4;
	@%p8 bra 	$L__BB1_10;
	cvt.u64.u32 	%rd19, %r159;
	add.s64 	%rd20, %rd16, %rd19;
	mov.b16 	%rs4, 1;
	st.u8 	[%rd20], %rs4;
	st.u8 	[%rd20+1], %rs4;
	st.u8 	[%rd20+2], %rs4;
	st.u8 	[%rd20+3], %rs4;
	add.s32 	%r159, %r159, 4;
$L__BB1_10:
	and.b32  	%r66, %r13, 1;
	setp.eq.b32 	%p9, %r66, 1;
	not.pred 	%p10, %p9;
	@%p10 bra 	$L__BB1_12;
	cvt.u64.u32 	%rd21, %r159;
	add.s64 	%rd22, %rd16, %rd21;
	mov.b16 	%rs5, 1;
	st.u8 	[%rd22], %rs5;
$L__BB1_12:
	setp.lt.s32 	%p11, %r61, 1;
	mov.f64 	%fd66, 0d0000000000000000;
	mov.f64 	%fd67, %fd66;
	@%p11 bra 	$L__BB1_25;
	mul.lo.s32 	%r68, %r61, 100;
	add.s64 	%rd5, %rd1, %rd14;
	add.s32 	%r23, %r2, 19;
	mov.f64 	%fd37, 0d4000000000000000;
	{
	.reg .b32 %temp; 
	mov.b64 	{%temp, %r24}, %fd37;
	}
	and.b32  	%r25, %r24, 2146435072;
	setp.eq.s32 	%p12, %r25, 1062207488;
	setp.lt.s32 	%p13, %r24, 0;
	selp.b32 	%r26, 0, 2146435072, %p13;
	and.b32  	%r69, %r24, 2147483647;
	setp.ne.s32 	%p14, %r69, 1071644672;
	and.pred  	%p1, %p12, %p14;
	ld.local.v2.u32 	{%r27, %r28}, [%rd5+24];
	ld.local.f32 	%f3, [%rd5+32];
	ld.local.f64 	%fd2, [%rd5+40];
	max.s32 	%r70, %r68, 1;
	add.s32 	%r165, %r174, 724874;
	neg.s32 	%r164, %r70;
	mov.f64 	%fd64, 0d3FF0000000000000;
	mov.f64 	%fd67, 0d0000000000000000;
	mov.b32 	%r163, 0;
	cvt.rn.f32.s32 	%f10, %r3;
	mov.u32 	%r166, %r163;
	mov.f64 	%fd66, %fd67;
$L__BB1_14:
	ld.local.u32 	%r71, [%rd5+4];
	ld.local.v2.u32 	{%r72, %r73}, [%rd5+8];
	ld.local.v2.u32 	{%r74, %r75}, [%rd5+16];
	shr.u32 	%r76, %r71, 2;
	xor.b32  	%r77, %r76, %r71;
	shl.b32 	%r78, %r75, 4;
	shl.b32 	%r79, %r77, 1;
	xor.b32  	%r80, %r79, %r78;
	xor.b32  	%r81, %r80, %r77;
	xor.b32  	%r82, %r81, %r75;
	add.s32 	%r83, %r165, %r82;
	add.s32 	%r84, %r83, -362437;
	cvt.rn.f32.u32 	%f6, %r84;
	fma.rn.f32 	%f7, %f6, 0f2F800000, 0f2F000000;
	shr.u32 	%r85, %r72, 2;
	xor.b32  	%r86, %r85, %r72;
	shl.b32 	%r87, %r82, 4;
	shl.b32 	%r88, %r86, 1;
	xor.b32  	%r89, %r88, %r87;
	xor.b32  	%r90, %r89, %r86;
	xor.b32  	%r91, %r90, %r82;
	add.s32 	%r92, %r165, %r91;
	cvt.rn.f32.u32 	%f8, %r92;
	fma.rn.f32 	%f9, %f8, 0f2F800000, 0f2F000000;
	mul.f32 	%f11, %f7, %f10;
	mul.f32 	%f12, %f9, %f10;
	cvt.rzi.f32.f32 	%f13, %f11;
	cvt.rzi.s32.f32 	%r93, %f13;
	cvt.rzi.f32.f32 	%f14, %f12;
	cvt.rzi.s32.f32 	%r94, %f14;
	st.local.u32 	[%rd5+4], %r73;
	st.local.v2.u32 	[%rd5+8], {%r74, %r75};
	st.local.v2.u32 	[%rd5+16], {%r82, %r91};
	add.s32 	%r95, %r93, -1;
	setp.lt.s32 	%p15, %r93, 1;
	setp.gt.s32 	%p16, %r93, %r3;
	selp.b32 	%r96, 0, %r95, %p16;
	selp.b32 	%r97, %r23, %r96, %p15;
	setp.lt.s32 	%p17, %r94, 0;
	setp.lt.s32 	%p18, %r94, %r3;
	selp.b32 	%r98, %r94, 0, %p18;
	selp.b32 	%r99, %r23, %r98, %p17;
	mul.lo.s32 	%r100, %r99, %r3;
	add.s32 	%r101, %r100, %r97;
	cvt.s64.s32 	%rd24, %r101;
	add.s64 	%rd25, %rd16, %rd24;
	ld.u8 	%rs6, [%rd25];
	setp.eq.s16 	%p19, %rs6, 0;
	selp.f32 	%f15, 0fBF800000, 0f3F800000, %p19;
	add.s32 	%r102, %r93, 1;
	setp.lt.s32 	%p20, %r93, -1;
	setp.lt.s32 	%p21, %r102, %r3;
	selp.b32 	%r103, %r102, 0, %p21;
	selp.b32 	%r104, %r23, %r103, %p20;
	add.s32 	%r105, %r100, %r104;
	cvt.s64.s32 	%rd26, %r105;
	add.s64 	%rd27, %rd16, %rd26;
	ld.u8 	%rs7, [%rd27];
	setp.eq.s16 	%p22, %rs7, 0;
	selp.f32 	%f16, 0fBF800000, 0f3F800000, %p22;
	add.f32 	%f17, %f15, %f16;
	add.s32 	%r106, %r94, -1;
	setp.lt.s32 	%p23, %r93, 0;
	setp.lt.s32 	%p24, %r93, %r3;
	selp.b32 	%r107, %r93, 0, %p24;
	selp.b32 	%r108, %r23, %r107, %p23;
	setp.lt.s32 	%p25, %r94, 1;
	setp.gt.s32 	%p26, %r94, %r3;
	selp.b32 	%r109, 0, %r106, %p26;
	selp.b32 	%r110, %r23, %r109, %p25;
	mad.lo.s32 	%r111, %r110, %r3, %r108;
	cvt.s64.s32 	%rd28, %r111;
	add.s64 	%rd29, %rd16, %rd28;
	ld.u8 	%rs8, [%rd29];
	setp.eq.s16 	%p27, %rs8, 0;
	selp.f32 	%f18, 0fBF800000, 0f3F800000, %p27;
	add.f32 	%f19, %f17, %f18;
	add.s32 	%r112, %r94, 1;
	setp.lt.s32 	%p28, %r94, -1;
	setp.lt.s32 	%p29, %r112, %r3;
	selp.b32 	%r113, %r112, 0, %p29;
	selp.b32 	%r114, %r23, %r113, %p28;
	mad.lo.s32 	%r115, %r114, %r3, %r108;
	cvt.s64.s32 	%rd30, %r115;
	add.s64 	%rd31, %rd16, %rd30;
	ld.u8 	%rs9, [%rd31];
	setp.eq.s16 	%p30, %rs9, 0;
	selp.f32 	%f20, 0fBF800000, 0f3F800000, %p30;
	add.f32 	%f21, %f19, %f20;
	cvt.rzi.s32.f32 	%r116, %f21;
	add.s32 	%r117, %r100, %r108;
	cvt.s64.s32 	%rd32, %r117;
	add.s64 	%rd8, %rd16, %rd32;
	ld.u8 	%rs1, [%rd8];
	setp.eq.s16 	%p31, %rs1, 0;
	selp.f32 	%f22, 0f40000000, 0fC0000000, %p31;
	cvt.rn.f32.s32 	%f23, %r116;
	mul.f32 	%f24, %f22, %f23;
	mul.f32 	%f25, %f24, %f1;
	fma.rn.f32 	%f26, %f25, 0f3BBB989D, 0f3F000000;
	cvt.sat.f32.f32 	%f27, %f26;
	mov.f32 	%f28, 0f4B400001;
	mov.f32 	%f29, 0f437C0000;
	fma.rm.f32 	%f30, %f27, %f29, %f28;
	add.f32 	%f31, %f30, 0fCB40007F;
	neg.f32 	%f32, %f31;
	fma.rn.f32 	%f33, %f25, 0f3FB8AA3B, %f32;
	fma.rn.f32 	%f34, %f25, 0f32A57060, %f33;
	mov.b32 	%r118, %f30;
	shl.b32 	%r119, %r118, 23;
	mov.b32 	%f35, %r119;
	ex2.approx.ftz.f32 	%f36, %f34;
	mul.f32 	%f37, %f36, %f35;
	cvt.f64.f32 	%fd38, %f37;
	min.f64 	%fd39, %fd38, 0d3FF0000000000000;
	cvt.rn.f32.f64 	%f38, %fd39;
	ld.local.u32 	%r120, [%rd1+4];
	shr.u32 	%r121, %r120, 2;
	xor.b32  	%r122, %r121, %r120;
	ld.local.v2.u32 	{%r173, %r172}, [%rd1+8];
	st.local.u32 	[%rd1+4], %r173;
	ld.local.v2.u32 	{%r171, %r170}, [%rd1+16];
	st.local.v2.u32 	[%rd1+8], {%r172, %r171};
	shl.b32 	%r123, %r170, 4;
	shl.b32 	%r124, %r122, 1;
	xor.b32  	%r125, %r124, %r123;
	xor.b32  	%r126, %r125, %r122;
	xor.b32  	%r169, %r126, %r170;
	st.local.v2.u32 	[%rd1+16], {%r170, %r169};
	add.s32 	%r127, %r165, %r169;
	add.s32 	%r128, %r127, 362437;
	cvt.rn.f32.u32 	%f39, %r128;
	fma.rn.f32 	%f40, %f39, 0f2F800000, 0f2F000000;
	setp.geu.f32 	%p32, %f40, %f38;
	@%p32 bra 	$L__BB1_16;
	selp.f32 	%f41, 0fC0000000, 0f40000000, %p31;
	cvt.rn.f32.u32 	%f42, %r12;
	div.rn.f32 	%f43, %f41, %f42;
	cvt.f64.f32 	%fd40, %f43;
	sub.f64 	%fd64, %fd64, %fd40;
	selp.u16 	%rs10, 1, 0, %p31;
	st.u8 	[%rd8], %rs10;
$L__BB1_16:
	mul.hi.u32 	%r129, %r166, 1374389535;
	shr.u32 	%r130, %r129, 5;
	mad.lo.s32 	%r131, %r130, 100, %r163;
	setp.ne.s32 	%p34, %r131, 0;
	@%p34 bra 	$L__BB1_23;
	abs.f64 	%fd8, %fd64;
	{
	.reg .b32 %temp; 
	mov.b64 	{%temp, %r42}, %fd64;
	}
	{ // callseq 1, 0
	.param .b64 param0;
	st.param.f64 	[param0], %fd8;
	.param .b64 retval0;
	call.uni (retval0), 
	__internal_accurate_pow, 
	(
	param0
	);
	ld.param.f64 	%fd41, [retval0];
	} // callseq 1
	setp.lt.s32 	%p38, %r42, 0;
	neg.f64 	%fd43, %fd41;
	selp.f64 	%fd44, %fd43, %fd41, %p12;
	selp.f64 	%fd45, %fd44, %fd41, %p38;
	setp.eq.f64 	%p39, %fd64, 0d0000000000000000;
	selp.b32 	%r132, %r42, 0, %p12;
	or.b32  	%r133, %r132, 2146435072;
	selp.b32 	%r134, %r133, %r132, %p13;
	mov.b32 	%r135, 0;
	mov.b64 	%fd46, {%r135, %r134};
	selp.f64 	%fd65, %fd46, %fd45, %p39;
	add.f64 	%fd47, %fd64, 0d4000000000000000;
	{
	.reg .b32 %temp; 
	mov.b64 	{%temp, %r136}, %fd47;
	}
	and.b32  	%r137, %r136, 2146435072;
	setp.ne.s32 	%p40, %r137, 2146435072;
	@%p40 bra 	$L__BB1_22;
	setp.num.f64 	%p41, %fd64, %fd64;
	@%p41 bra 	$L__BB1_20;
	mov.f64 	%fd48, 0d4000000000000000;
	add.rn.f64 	%fd65, %fd64, %fd48;
	bra.uni 	$L__BB1_22;
$L__BB1_20:
	setp.neu.f64 	%p42, %fd8, 0d7FF0000000000000;
	@%p42 bra 	$L__BB1_22;
	or.b32  	%r138, %r26, -2147483648;
	selp.b32 	%r139, %r138, %r26, %p1;
	selp.b32 	%r140, %r139, %r26, %p38;
	mov.b32 	%r141, 0;
	mov.b64 	%fd65, {%r141, %r140};
$L__BB1_22:
	setp.eq.f64 	%p44, %fd64, 0d3FF0000000000000;
	selp.f64 	%fd49, 0d3FF0000000000000, %fd65, %p44;
	add.f64 	%fd67, %fd67, %fd49;
	add.f64 	%fd66, %fd66, %fd8;
$L__BB1_23:
	add.s32 	%r166, %r166, 1;
	add.s32 	%r165, %r165, 1087311;
	add.s32 	%r164, %r164, 1;
	setp.ne.s32 	%p45, %r164, 0;
	add.s32 	%r163, %r163, -1;
	@%p45 bra 	$L__BB1_14;
	st.local.v2.u32 	[%rd5+24], {%r27, %r28};
	st.local.f32 	[%rd5+32], %f3;
	st.local.f64 	[%rd5+40], %fd2;
	ld.local.v2.u32 	{%r168, %r167}, [%rd1+24];
	ld.local.f32 	%f46, [%rd1+32];
	ld.local.f64 	%fd68, [%rd1+40];
	add.s32 	%r174, %r165, -724874;
$L__BB1_25:
	ld.param.u64 	%rd43, [_Z10simulationiPfS_P17curandStateXORWOW_param_1];
	st.global.v2.u32 	[%rd2], {%r174, %r173};
	st.global.v2.u32 	[%rd2+8], {%r172, %r171};
	st.global.v2.u32 	[%rd2+16], {%r170, %r169};
	st.global.v2.u32 	[%rd2+24], {%r168, %r167};
	st.global.f32 	[%rd2+32], %f46;
	st.global.f64 	[%rd2+40], %fd68;
	cvt.rn.f64.s32 	%fd50, %r61;
	div.rn.f64 	%fd21, %fd66, %fd50;
	cvt.rn.f32.f64 	%f44, %fd21;
	cvta.to.global.u64 	%rd33, %rd43;
	mul.wide.s32 	%rd34, %r1, 4;
	add.s64 	%rd35, %rd33, %rd34;
	st.global.f32 	[%rd35], %f44;
	div.rn.f64 	%fd22, %fd67, %fd50;
	{
	.reg .b32 %temp; 
	mov.b64 	{%temp, %r58}, %fd21;
	}
	mov.f64 	%fd51, 0d4000000000000000;
	{
	.reg .b32 %temp; 
	mov.b64 	{%temp, %r142}, %fd51;
	}
	and.b32  	%r60, %r142, 2146435072;
	setp.eq.s32 	%p46, %r60, 1062207488;
	abs.f64 	%fd23, %fd21;
	{ // callseq 2, 0
	.param .b64 param0;
	st.param.f64 	[param0], %fd23;
	.param .b64 retval0;
	call.uni (retval0), 
	__internal_accurate_pow, 
	(
	param0
	);
	ld.param.f64 	%fd52, [retval0];
	} // callseq 2
	setp.lt.s32 	%p47, %r58, 0;
	neg.f64 	%fd54, %fd52;
	selp.f64 	%fd55, %fd54, %fd52, %p46;
	selp.f64 	%fd72, %fd55, %fd52, %p47;
	setp.neu.f64 	%p48, %fd21, 0d0000000000000000;
	@%p48 bra 	$L__BB1_27;
	setp.eq.s32 	%p49, %r60, 1062207488;
	selp.b32 	%r143, %r58, 0, %p49;
	setp.lt.s32 	%p50, %r142, 0;
	or.b32  	%r144, %r143, 2146435072;
	selp.b32 	%r145, %r144, %r143, %p50;
	mov.b32 	%r146, 0;
	mov.b64 	%fd72, {%r146, %r145};
$L__BB1_27:
	add.f64 	%fd56, %fd21, 0d4000000000000000;
	{
	.reg .b32 %temp; 
	mov.b64 	{%temp, %r147}, %fd56;
	}
	and.b32  	%r148, %r147, 2146435072;
	setp.ne.s32 	%p51, %r148, 2146435072;
	@%p51 bra 	$L__BB1_32;
	setp.num.f64 	%p52, %fd21, %fd21;
	@%p52 bra 	$L__BB1_30;
	mov.f64 	%fd57, 0d4000000000000000;
	add.rn.f64 	%fd72, %fd21, %fd57;
	bra.uni 	$L__BB1_32;
$L__BB1_30:
	setp.neu.f64 	%p53, %fd23, 0d7FF0000000000000;
	@%p53 bra 	$L__BB1_32;
	setp.lt.s32 	%p54, %r58, 0;
	setp.eq.s32 	%p55, %r60, 1062207488;
	setp.lt.s32 	%p56, %r142, 0;
	selp.b32 	%r150, 0, 2146435072, %p56;
	and.b32  	%r151, %r142, 2147483647;
	setp.ne.s32 	%p57, %r151, 1071644672;
	or.b32  	%r152, %r150, -2147483648;
	selp.b32 	%r153, %r152, %r150, %p57;
	selp.b32 	%r154, %r153, %r150, %p55;
	selp.b32 	%r155, %r154, %r150, %p54;
	mov.b32 	%r156, 0;
	mov.b64 	%fd72, {%r156, %r155};
$L__BB1_32:
	ld.param.u64 	%rd44, [_Z10simulationiPfS_P17curandStateXORWOW_param_2];
	setp.eq.f64 	%p58, %fd21, 0d3FF0000000000000;
	selp.f64 	%fd30, 0d3FF0000000000000, %fd72, %p58;
	sub.f64 	%fd58, %fd22, %fd30;
	cvt.rn.f64.u32 	%fd59, %r12;
	mul.f64 	%fd60, %fd58, %fd59;
	cvt.rn.f32.f64 	%f45, %fd60;
	cvta.to.global.u64 	%rd36, %rd44;
	add.s64 	%rd38, %rd36, %rd34;
	st.global.f32 	[%rd38], %f45;
	setp.geu.f32 	%p59, %f45, 0f00000000;
	@%p59 bra 	$L__BB1_34;
	add.u64 	%rd39, %SP, 48;
	add.u64 	%rd40, %SPL, 48;
	st.local.v2.f64 	[%rd40], {%fd22, %fd30};
	mov.u64 	%rd41, $str;
	cvta.global.u64 	%rd42, %rd41;
	{ // callseq 3, 0
	.param .b64 param0;
	st.param.b64 	[param0], %rd42;
	.param .b64 param1;
	st.param.b64 	[param1], %rd39;
	.param .b32 retval0;
	call.uni (retval0), 
	vprintf, 
	(
	param0, 
	param1
	);
	ld.param.b32 	%r157, [retval0];
	} // callseq 3
$L__BB1_34:
	ret;

}
.func  (.param .b64 func_retval0) __internal_accurate_pow(
	.param .b64 __internal_accurate_pow_param_0
)
{
	.reg .pred 	%p<8>;
	.reg .b32 	%r<49>;
	.reg .b32 	%f<3>;
	.reg .b64 	%fd<109>;

	ld.param.f64 	%fd10, [__internal_accurate_pow_param_0];
	{
	.reg .b32 %temp; 
	mov.b64 	{%temp, %r46}, %fd10;
	}
	{
	.reg .b32 %temp; 
	mov.b64 	{%r45, %temp}, %fd10;
	}
	shr.u32 	%r47, %r46, 20;
	setp.gt.u32 	%p1, %r46, 1048575;
	@%p1 bra 	$L__BB2_2;
	mul.f64 	%fd11, %fd10, 0d4350000000000000;
	{
	.reg .b32 %temp; 
	mov.b64 	{%temp, %r46}, %fd11;
	}
	{
	.reg .b32 %temp; 
	mov.b64 	{%r45, %temp}, %fd11;
	}
	shr.u32 	%r16, %r46, 20;
	add.s32 	%r47, %r16, -54;
$L__BB2_2:
	add.s32 	%r48, %r47, -1023;
	and.b32  	%r17, %r46, -2146435073;
	or.b32  	%r18, %r17, 1072693248;
	mov.b64 	%fd107, {%r45, %r18};
	setp.lt.u32 	%p2, %r18, 1073127583;
	@%p2 bra 	$L__BB2_4;
	{
	.reg .b32 %temp; 
	mov.b64 	{%r19, %temp}, %fd107;
	}
	{
	.reg .b32 %temp; 
	mov.b64 	{%temp, %r20}, %fd107;
	}
	add.s32 	%r21, %r20, -1048576;
	mov.b64 	%fd107, {%r19, %r21};
	add.s32 	%r48, %r47, -1022;
$L__BB2_4:
	add.f64 	%fd12, %fd107, 0dBFF0000000000000;
	add.f64 	%fd13, %fd107, 0d3FF0000000000000;
	rcp.approx.ftz.f64 	%fd14, %fd13;
	neg.f64 	%fd15, %fd13;
	fma.rn.f64 	%fd16, %fd15, %fd14, 0d3FF0000000000000;
	fma.rn.f64 	%fd17, %fd16, %fd16, %fd16;
	fma.rn.f64 	%fd18, %fd17, %fd14, %fd14;
	mul.f64 	%fd19, %fd12, %fd18;
	fma.rn.f64 	%fd20, %fd12, %fd18, %fd19;
	mul.f64 	%fd21, %fd20, %fd20;
	fma.rn.f64 	%fd22, %fd21, 0d3EB0F5FF7D2CAFE2, 0d3ED0F5D241AD3B5A;
	fma.rn.f64 	%fd23, %fd22, %fd21, 0d3EF3B20A75488A3F;
	fma.rn.f64 	%fd24, %fd23, %fd21, 0d3F1745CDE4FAECD5;
	fma.rn.f64 	%fd25, %fd24, %fd21, 0d3F3C71C7258A578B;
	fma.rn.f64 	%fd26, %fd25, %fd21, 0d3F6249249242B910;
	fma.rn.f64 	%fd27, %fd26, %fd21, 0d3F89999999999DFB;
	sub.f64 	%fd28, %fd12, %fd20;
	add.f64 	%fd29, %fd28, %fd28;
	neg.f64 	%fd30, %fd20;
	fma.rn.f64 	%fd31, %fd30, %fd12, %fd29;
	mul.f64 	%fd32, %fd18, %fd31;
	fma.rn.f64 	%fd33, %fd21, %fd27, 0d3FB5555555555555;
	mov.f64 	%fd34, 0d3FB5555555555555;
	sub.f64 	%fd35, %fd34, %fd33;
	fma.rn.f64 	%fd36, %fd21, %fd27, %fd35;
	add.f64 	%fd37, %fd36, 0dBC46A4CB00B9E7B0;
	add.f64 	%fd38, %fd33, %fd37;
	sub.f64 	%fd39, %fd33, %fd38;
	add.f64 	%fd40, %fd37, %fd39;
	mul.rn.f64 	%fd41, %fd20, %fd20;
	neg.f64 	%fd42, %fd41;
	fma.rn.f64 	%fd43, %fd20, %fd20, %fd42;
	{
	.reg .b32 %temp; 
	mov.b64 	{%r22, %temp}, %fd32;
	}
	{
	.reg .b32 %temp; 
	mov.b64 	{%temp, %r23}, %fd32;
	}
	add.s32 	%r24, %r23, 1048576;
	mov.b64 	%fd44, {%r22, %r24};
	fma.rn.f64 	%fd45, %fd20, %fd44, %fd43;
	mul.rn.f64 	%fd46, %fd41, %fd20;
	neg.f64 	%fd47, %fd46;
	fma.rn.f64 	%fd48, %fd41, %fd20, %fd47;
	fma.rn.f64 	%fd49, %fd41, %fd32, %fd48;
	fma.rn.f64 	%fd50, %fd45, %fd20, %fd49;
	mul.rn.f64 	%fd51, %fd38, %fd46;
	neg.f64 	%fd52, %fd51;
	fma.rn.f64 	%fd53, %fd38, %fd46, %fd52;
	fma.rn.f64 	%fd54, %fd38, %fd50, %fd53;
	fma.rn.f64 	%fd55, %fd40, %fd46, %fd54;
	add.f64 	%fd56, %fd51, %fd55;
	sub.f64 	%fd57, %fd51, %fd56;
	add.f64 	%fd58, %fd55, %fd57;
	add.f64 	%fd59, %fd20, %fd56;
	sub.f64 	%fd60, %fd20, %fd59;
	add.f64 	%fd61, %fd56, %fd60;
	add.f64 	%fd62, %fd58, %fd61;
	add.f64 	%fd63, %fd32, %fd62;
	add.f64 	%fd64, %fd59, %fd63;
	sub.f64 	%fd65, %fd59, %fd64;
	add.f64 	%fd66, %fd63, %fd65;
	xor.b32  	%r25, %r48, -2147483648;
	mov.b32 	%r26, 1127219200;
	mov.b64 	%fd67, {%r25, %r26};
	mov.b32 	%r27, -2147483648;
	mov.b64 	%fd68, {%r27, %r26};
	sub.f64 	%fd69, %fd67, %fd68;
	fma.rn.f64 	%fd70, %fd69, 0d3FE62E42FEFA39EF, %fd64;
	fma.rn.f64 	%fd71, %fd69, 0dBFE62E42FEFA39EF, %fd70;
	sub.f64 	%fd72, %fd71, %fd64;
	sub.f64 	%fd73, %fd66, %fd72;
	fma.rn.f64 	%fd74, %fd69, 0d3C7ABC9E3B39803F, %fd73;
	add.f64 	%fd75, %fd70, %fd74;
	sub.f64 	%fd76, %fd70, %fd75;
	add.f64 	%fd77, %fd74, %fd76;
	mov.f64 	%fd78, 0d4000000000000000;
	{
	.reg .b32 %temp; 
	mov.b64 	{%temp, %r28}, %fd78;
	}
	{
	.reg .b32 %temp; 
	mov.b64 	{%r29, %temp}, %fd78;
	}
	shl.b32 	%r30, %r28, 1;
	setp.gt.u32 	%p3, %r30, -33554433;
	and.b32  	%r31, %r28, -15728641;
	selp.b32 	%r32, %r31, %r28, %p3;
	mov.b64 	%fd79, {%r29, %r32};
	mul.rn.f64 	%fd80, %fd75, %fd79;
	neg.f64 	%fd81, %fd80;
	fma.rn.f64 	%fd82, %fd75, %fd79, %fd81;
	fma.rn.f64 	%fd83, %fd77, %fd79, %fd82;
	add.f64 	%fd4, %fd80, %fd83;
	sub.f64 	%fd84, %fd80, %fd4;
	add.f64 	%fd5, %fd83, %fd84;
	fma.rn.f64 	%fd85, %fd4, 0d3FF71547652B82FE, 0d4338000000000000;
	{
	.reg .b32 %temp; 
	mov.b64 	{%r13, %temp}, %fd85;
	}
	mov.f64 	%fd86, 0dC338000000000000;
	add.rn.f64 	%fd87, %fd85, %fd86;
	fma.rn.f64 	%fd88, %fd87, 0dBFE62E42FEFA39EF, %fd4;
	fma.rn.f64 	%fd89, %fd87, 0dBC7ABC9E3B39803F, %fd88;
	fma.rn.f64 	%fd90, %fd89, 0d3E5ADE1569CE2BDF, 0d3E928AF3FCA213EA;
	fma.rn.f64 	%fd91, %fd90, %fd89, 0d3EC71DEE62401315;
	fma.rn.f64 	%fd92, %fd91, %fd89, 0d3EFA01997C89EB71;
	fma.rn.f64 	%fd93, %fd92, %fd89, 0d3F2A01A014761F65;
	fma.rn.f64 	%fd94, %fd93, %fd89, 0d3F56C16C1852B7AF;
	fma.rn.f64 	%fd95, %fd94, %fd89, 0d3F81111111122322;
	fma.rn.f64 	%fd96, %fd95, %fd89, 0d3FA55555555502A1;
	fma.rn.f64 	%fd97, %fd96, %fd89, 0d3FC5555555555511;
	fma.rn.f64 	%fd98, %fd97, %fd89, 0d3FE000000000000B;
	fma.rn.f64 	%fd99, %fd98, %fd89, 0d3FF0000000000000;
	fma.rn.f64 	%fd100, %fd99, %fd89, 0d3FF0000000000000;
	{
	.reg .b32 %temp; 
	mov.b64 	{%r14, %temp}, %fd100;
	}
	{
	.reg .b32 %temp; 
	mov.b64 	{%temp, %r15}, %fd100;
	}
	shl.b32 	%r33, %r13, 20;
	add.s32 	%r34, %r33, %r15;
	mov.b64 	%fd108, {%r14, %r34};
	{
	.reg .b32 %temp; 
	mov.b64 	{%temp, %r35}, %fd4;
	}
	mov.b32 	%f2, %r35;
	abs.f32 	%f1, %f2;
	setp.lt.f32 	%p4, %f1, 0f4086232B;
	@%p4 bra 	$L__BB2_7;
	setp.lt.f64 	%p5, %fd4, 0d0000000000000000;
	add.f64 	%fd101, %fd4, 0d7FF0000000000000;
	selp.f64 	%fd108, 0d0000000000000000, %fd101, %p5;
	setp.geu.f32 	%p6, %f1, 0f40874800;
	@%p6 bra 	$L__BB2_7;
	shr.u32 	%r36, %r13, 31;
	add.s32 	%r37, %r13, %r36;
	shr.s32 	%r38, %r37, 1;
	shl.b32 	%r39, %r38, 20;
	add.s32 	%r40, %r15, %r39;
	mov.b64 	%fd102, {%r14, %r40};
	sub.s32 	%r41, %r13, %r38;
	shl.b32 	%r42, %r41, 20;
	add.s32 	%r43, %r42, 1072693248;
	mov.b32 	%r44, 0;
	mov.b64 	%fd103, {%r44, %r43};
	mul.f64 	%fd108, %fd103, %fd102;
$L__BB2_7:
	abs.f64 	%fd104, %fd108;
	setp.eq.f64 	%p7, %fd104, 0d7FF0000000000000;
	fma.rn.f64 	%fd105, %fd108, %fd5, %fd108;
	selp.f64 	%fd106, %fd108, %fd105, %p7;
	st.param.f64 	[func_retval0], %fd106;
	ret;

}


// ===== COMPILED SASS (sm_100) =====

	.target	sm_100

	.elftype	@"ET_EXEC"


//--------------------- .note.nv.tkinfo           --------------------------
	.section	.note.nv.tkinfo,"",@"SHT_NOTE"
	.sectionflags	@"SHF_NOTE_NV_TKINFO"
	.tkinfo
        /*0018*/ 	.word	0x00000002
        /*0030*/ 	.string	""
        /*0030*/ 	.string	"ptxas"
        /*0030*/ 	.string	"Cuda compilation tools, release 13.0, V13.0.88"
        /*0030*/ 	.string	"Build cuda_13.0.r13.0/compiler.36424714_0"
        /*0030*/ 	.string	"-arch sm_100 -m 64 "



//--------------------- .note.nv.cuinfo           --------------------------
	.section	.note.nv.cuinfo,"",@"SHT_NOTE"
	.sectionflags	@"SHF_NOTE_NV_CUINFO"
        /*0018*/ 	.short	0x0002
        /*001a*/ 	.short	0x0064
        /*001c*/ 	.short	0x0082
	.zero		2


//--------------------- .nv.info                  --------------------------
	.section	.nv.info,"",@"SHT_CUDA_INFO"
	.align	4


	//----- nvinfo : EIATTR_REGCOUNT
	.align		4
        /*0000*/ 	.byte	0x04, 0x2f
        /*0002*/ 	.short	(.L_11 - .L_10)
	.align		4
.L_10:
        /*0004*/ 	.word	index@(_Z10initRandomP17curandStateXORWOWi)
        /*0008*/ 	.word	0x0000001f


	//----- nvinfo : EIATTR_FRAME_SIZE
	.align		4
.L_11:
        /*000c*/ 	.byte	0x04, 0x11
        /*000e*/ 	.short	(.L_13 - .L_12)
	.align		4
.L_12:
        /*0010*/ 	.word	index@(_Z10initRandomP17curandStateXORWOWi)
        /*0014*/ 	.word	0x00000000


	//----- nvinfo : EIATTR_REGCOUNT
	.align		4
.L_13:
        /*0018*/ 	.byte	0x04, 0x2f
        /*001a*/ 	.short	(.L_15 - .L_14)
	.align		4
.L_14:
        /*001c*/ 	.word	index@(_Z10simulationiPfS_P17curandStateXORWOW)
        /*0020*/ 	.word	0x00000035


	//----- nvinfo : EIATTR_FRAME_SIZE
	.align		4
.L_15:
        /*0024*/ 	.byte	0x04, 0x11
        /*0026*/ 	.short	(.L_17 - .L_16)
	.align		4
.L_16:
        /*0028*/ 	.word	index@($_Z10simulationiPfS_P17curandStateXORWOW$__internal_accurate_pow)
        /*002c*/ 	.word	0x00000040


	//----- nvinfo : EIATTR_FRAME_SIZE
	.align		4
.L_17:
        /*0030*/ 	.byte	0x04, 0x11
        /*0032*/ 	.short	(.L_19 - .L_18)
	.align		4
.L_18:
        /*0034*/ 	.word	index@($__internal_1_$__cuda_sm3x_div_rn_noftz_f32_slowpath)
        /*0038*/ 	.word	0x00000040


	//----- nvinfo : EIATTR_FRAME_SIZE
	.align		4
.L_19:
        /*003c*/ 	.byte	0x04, 0x11
        /*003e*/ 	.short	(.L_21 - .L_20)
	.align		4
.L_20:
        /*0040*/ 	.word	index@($__internal_0_$__cuda_sm20_div_rn_f64_full)
        /*0044*/ 	.word	0x00000040


	//----- nvinfo : EIATTR_FRAME_SIZE
	.align		4
.L_21:
        /*0048*/ 	.byte	0x04, 0x11
        /*004a*/ 	.short	(.L_23 - .L_22)
	.align		4
.L_22:
        /*004c*/ 	.word	index@(_Z10simulationiPfS_P17curandStateXORWOW)
        /*0050*/ 	.word	0x00000040


	//----- nvinfo : EIATTR_MIN_STACK_SIZE
	.align		4
.L_23:
        /*0054*/ 	.byte	0x04, 0x12
        /*0056*/ 	.short	(.L_25 - .L_24)
	.align		4
.L_24:
        /*0058*/ 	.word	index@(_Z10simulationiPfS_P17curandStateXORWOW)
        /*005c*/ 	.word	0x00000040


	//----- nvinfo : EIATTR_MIN_STACK_SIZE
	.align		4
.L_25:
        /*0060*/ 	.byte	0x04, 0x12
        /*0062*/ 	.short	(.L_27 - .L_26)
	.align		4
.L_26:
        /*0064*/ 	.word	index@(_Z10initRandomP17curandStateXORWOWi)
        /*0068*/ 	.word	0x00000000
.L_27:


//--------------------- .nv.compat                --------------------------
	.section	.nv.compat,"",@"SHT_CUDA_COMPAT_INFO"
	.align	4
        /*0000*/ 	.byte	0x02, 0x09, 0x00, 0x00, 0x02, 0x02, 0x01, 0x00, 0x02, 0x05, 0x05, 0x00, 0x03, 0x07, 0x01, 0x01
        /*0010*/ 	.byte	0x02, 0x03, 0x00, 0x00, 0x02, 0x06, 0x01, 0x00, 0x04, 0x0b, 0x08, 0x00, 0x01, 0x00, 0x00, 0x00
        /*0020*/ 	.byte	0x00, 0x00, 0x00, 0x00


//--------------------- .nv.info._Z10simulationiPfS_P17curandStateXORWOW --------------------------
	.section	.nv.info._Z10simulationiPfS_P17curandStateXORWOW,"",@"SHT_CUDA_INFO"
	.sectionflags	@""
	.align	4


	//----- nvinfo : EIATTR_CUDA_API_VERSION
	.align		4
        /*0000*/ 	.byte	0x04, 0x37
        /*0002*/ 	.short	(.L_29 - .L_28)
.L_28:
        /*0004*/ 	.word	0x00000082


	//----- nvinfo : EIATTR_KPARAM_INFO
	.align		4
.L_29:
        /*0008*/ 	.byte	0x04, 0x17
        /*000a*/ 	.short	(.L_31 - .L_30)
.L_30:
        /*000c*/ 	.word	0x00000000
        /*0010*/ 	.short	0x0003
        /*0012*/ 	.short	0x0018
        /*0014*/ 	.byte	0x00, 0xf5, 0x21, 0x00


	//----- nvinfo : EIATTR_KPARAM_INFO
	.align		4
.L_31:
        /*0018*/ 	.byte	0x04, 0x17
        /*001a*/ 	.short	(.L_33 - .L_32)
.L_32:
        /*001c*/ 	.word	0x00000000
        /*0020*/ 	.short	0x0002
        /*0022*/ 	.short	0x0010
        /*0024*/ 	.byte	0x00, 0xf5, 0x21, 0x00


	//----- nvinfo : EIATTR_KPARAM_INFO
	.align		4
.L_33:
        /*0028*/ 	.byte	0x04, 0x17
        /*002a*/ 	.short	(.L_35 - .L_34)
.L_34:
        /*002c*/ 	.word	0x00000000
        /*0030*/ 	.short	0x0001
        /*0032*/ 	.short	0x0008
        /*0034*/ 	.byte	0x00, 0xf5, 0x21, 0x00


	//----- nvinfo : EIATTR_KPARAM_INFO
	.align		4
.L_35:
        /*0038*/ 	.byte	0x04, 0x17
        /*003a*/ 	.short	(.L_37 - .L_36)
.L_36:
        /*003c*/ 	.word	0x00000000
        /*0040*/ 	.short	0x0000
        /*0042*/ 	.short	0x0000
        /*0044*/ 	.byte	0x00, 0xf0, 0x11, 0x00


	//----- nvinfo : EIATTR_SPARSE_MMA_MASK
	.align		4
.L_37:
        /*0048*/ 	.byte	0x03, 0x50
        /*004a*/ 	.short	0x0000


	//----- nvinfo : EIATTR_MAXREG_COUNT
	.align		4
        /*004c*/ 	.byte	0x03, 0x1b
        /*004e*/ 	.short	0x00ff


	//----- nvinfo : EIATTR_EXTERNS
	.align		4
        /*0050*/ 	.byte	0x04, 0x0f
        /*0052*/ 	.short	(.L_39 - .L_38)


	//   ....[0]....
	.align		4
.L_38:
        /*0054*/ 	.word	index@(malloc)


	//   ....[1]....
	.align		4
        /*0058*/ 	.word	index@(vprintf)


	//----- nvinfo : EIATTR_MERCURY_ISA_VERSION
	.align		4
.L_39:
        /*005c*/ 	.byte	0x03, 0x5f
        /*005e*/ 	.short	0x0101


	//----- nvinfo : EIATTR_VRC_CTA_INIT_COUNT
	.align		4
        /*0060*/ 	.byte	0x02, 0x4a
	.zero		1
	.zero		1


	//----- nvinfo : EIATTR_SYSCALL_OFFSETS
	.align		4
        /*0064*/ 	.byte	0x04, 0x46
        /*0066*/ 	.short	(.L_41 - .L_40)


	//   ....[0]....
.L_40:
        /*0068*/ 	.word	0x00000330


	//   ....[1]....
        /*006c*/ 	.word	0x00001cd0


	//----- nvinfo : EIATTR_EXIT_INSTR_OFFSETS
	.align		4
.L_41:
        /*0070*/ 	.byte	0x04, 0x1c
        /*0072*/ 	.short	(.L_43 - .L_42)


	//   ....[0]....
.L_42:
        /*0074*/ 	.word	0x00001c30


	//   ....[1]....
        /*0078*/ 	.word	0x00001ce0


	//----- nvinfo : EIATTR_CRS_STACK_SIZE
	.align		4
.L_43:
        /*007c*/ 	.byte	0x04, 0x1e
        /*007e*/ 	.short	(.L_45 - .L_44)
.L_44:
        /*0080*/ 	.word	0x00000000


	//----- nvinfo : EIATTR_CBANK_PARAM_SIZE
	.align		4
.L_45:
        /*0084*/ 	.byte	0x03, 0x19
        /*0086*/ 	.short	0x0020


	//----- nvinfo : EIATTR_PARAM_CBANK
	.align		4
        /*0088*/ 	.byte	0x04, 0x0a
        /*008a*/ 	.short	(.L_47 - .L_46)
	.align		4
.L_46:
        /*008c*/ 	.word	index@(.nv.constant0._Z10simulationiPfS_P17curandStateXORWOW)
        /*0090*/ 	.short	0x0380
        /*0092*/ 	.short	0x0020


	//----- nvinfo : EIATTR_SW_WAR
	.align		4
.L_47:
        /*0094*/ 	.byte	0x04, 0x36
        /*0096*/ 	.short	(.L_49 - .L_48)
.L_48:
        /*0098*/ 	.word	0x00000008
.L_49:


//--------------------- .nv.info._Z10initRandomP17curandStateXORWOWi --------------------------
	.section	.nv.info._Z10initRandomP17curandStateXORWOWi,"",@"SHT_CUDA_INFO"
	.sectionflags	@""
	.align	4


	//----- nvinfo : EIATTR_CUDA_API_VERSION
	.align		4
        /*0000*/ 	.byte	0x04, 0x37
        /*0002*/ 	.short	(.L_51 - .L_50)
.L_50:
        /*0004*/ 	.word	0x00000082


	//----- nvinfo : EIATTR_KPARAM_INFO
	.align		4
.L_51:
        /*0008*/ 	.byte	0x04, 0x17
        /*000a*/ 	.short	(.L_53 - .L_52)
.L_52:
        /*000c*/ 	.word	0x00000000
        /*0010*/ 	.short	0x0001
        /*0012*/ 	.short	0x0008
        /*0014*/ 	.byte	0x00, 0xf0, 0x11, 0x00


	//----- nvinfo : EIATTR_KPARAM_INFO
	.align		4
.L_53:
        /*0018*/ 	.byte	0x04, 0x17
        /*001a*/ 	.short	(.L_55 - .L_54)
.L_54:
        /*001c*/ 	.word	0x00000000
        /*0020*/ 	.short	0x0000
        /*0022*/ 	.short	0x0000
        /*0024*/ 	.byte	0x00, 0xf5, 0x21, 0x00


	//----- nvinfo : EIATTR_SPARSE_MMA_MASK
	.align		4
.L_55:
        /*0028*/ 	.byte	0x03, 0x50
        /*002a*/ 	.short	0x0000


	//----- nvinfo : EIATTR_MAXREG_COUNT
	.align		4
        /*002c*/ 	.byte	0x03, 0x1b
        /*002e*/ 	.short	0x00ff


	//----- nvinfo : EIATTR_MERCURY_ISA_VERSION
	.align		4
        /*0030*/ 	.byte	0x03, 0x5f
        /*0032*/ 	.short	0x0101


	//----- nvinfo : EIATTR_VRC_CTA_INIT_COUNT
	.align		4
        /*0034*/ 	.byte	0x02, 0x4a
	.zero		1
	.zero		1


	//----- nvinfo : EIATTR_EXIT_INSTR_OFFSETS
	.align		4
        /*0038*/ 	.byte	0x04, 0x1c
        /*003a*/ 	.short	(.L_57 - .L_56)


	//   ....[0]....
.L_56:
        /*003c*/ 	.word	0x00000ee0


	//----- nvinfo : EIATTR_CRS_STACK_SIZE
	.align		4
.L_57:
        /*0040*/ 	.byte	0x04, 0x1e
        /*0042*/ 	.short	(.L_59 - .L_58)
.L_58:
        /*0044*/ 	.word	0x00000000


	//----- nvinfo : EIATTR_CBANK_PARAM_SIZE
	.align		4
.L_59:
        /*0048*/ 	.byte	0x03, 0x19
        /*004a*/ 	.short	0x000c


	//----- nvinfo : EIATTR_PARAM_CBANK
	.align		4
        /*004c*/ 	.byte	0x04, 0x0a
        /*004e*/ 	.short	(.L_61 - .L_60)
	.align		4
.L_60:
        /*0050*/ 	.word	index@(.nv.constant0._Z10initRandomP17curandStateXORWOWi)
        /*0054*/ 	.short	0x0380
        /*0056*/ 	.short	0x000c


	//----- nvinfo : EIATTR_SW_WAR
	.align		4
.L_61:
        /*0058*/ 	.byte	0x04, 0x36
        /*005a*/ 	.short	(.L_63 - .L_62)
.L_62:
        /*005c*/ 	.word	0x00000008
.L_63:


//--------------------- .nv.callgraph             --------------------------
	.section	.nv.callgraph,"",@"SHT_CUDA_CALLGRAPH"
	.align	4
	.sectionentsize	8
	.align		4
        /*0000*/ 	.word	0x00000000
	.align		4
        /*0004*/ 	.word	0xffffffff
	.align		4
        /*0008*/ 	.word	index@(_Z10simulationiPfS_P17curandStateXORWOW)
	.align		4
        /*000c*/ 	.word	index@(vprintf)
	.align		4
        /*0010*/ 	.word	index@(_Z10simulationiPfS_P17curandStateXORWOW)
	.align		4
        /*0014*/ 	.word	index@(malloc)
	.align		4
        /*0018*/ 	.word	0x00000000
	.align		4
        /*001c*/ 	.word	0xfffffffe
	.align		4
        /*0020*/ 	.word	0x00000000
	.align		4
        /*0024*/ 	.word	0xfffffffd
	.align		4
        /*0028*/ 	.word	0x00000000
	.align		4
        /*002c*/ 	.word	0xfffffffc


//--------------------- .nv.constant4             --------------------------
	.section	.nv.constant4,"a",@progbits
	.align	8
	.align		8
.nv.constant4:
        /*0000*/ 	.dword	malloc
	.align		8
        /*0008*/ 	.dword	vprintf
	.align		8
        /*0010*/ 	.dword	precalc_xorwow_matrix
	.align		8
        /*0018*/ 	.dword	precalc_xorwow_offset_matrix
	.align		8
        /*0020*/ 	.dword	mrg32k3aM1
	.align		8
        /*0028*/ 	.dword	mrg32k3aM2
	.align		8
        /*0030*/ 	.dword	mrg32k3aM1SubSeq
	.align		8
        /*0038*/ 	.dword	mrg32k3aM2SubSeq
	.align		8
        /*0040*/ 	.dword	mrg32k3aM1Seq
	.align		8
        /*0048*/ 	.dword	mrg32k3aM2Seq
	.align		8
        /*0050*/ 	.dword	$str


//--------------------- .nv.constant3             --------------------------
	.section	.nv.constant3,"a",@progbits
	.align	8
.nv.constant3:
	.type		__cr_lgamma_table,@object
	.size		__cr_lgamma_table,(.L_8 - __cr_lgamma_table)
__cr_lgamma_table:
        /*0000*/ 	.byte	0x00, 0x00, 0x00, 0x00, 0x00, 0x00, 0x00, 0x00, 0x00, 0x00, 0x00, 0x00, 0x00, 0x00, 0x00, 0x00
        /*0010*/ 	.byte	0xef, 0x39, 0xfa, 0xfe, 0x42, 0x2e, 0xe6, 0x3f, 0x02, 0x20, 0x2a, 0xfa, 0x0b, 0xab, 0xfc, 0x3f
        /*0020*/ 	.byte	0xf9, 0x2c, 0x92, 0x7c, 0xa7, 0x6c, 0x09, 0x40, 0xc9, 0x79, 0x44, 0x3c, 0x64, 0x26, 0x13, 0x40
        /*0030*/ 	.byte	0xca, 0x01, 0xcf, 0x3a, 0x27, 0x51, 0x1a, 0x40, 0x30, 0xcc, 0x2d, 0xf3, 0xe1, 0x0c, 0x21, 0x40
        /*0040*/ 	.byte	0x0d, 0xb7, 0xfc, 0x82, 0x8e, 0x35, 0x25, 0x40
.L_8:


//--------------------- .text._Z10simulationiPfS_P17curandStateXORWOW --------------------------
	.section	.text._Z10simulationiPfS_P17curandStateXORWOW,"ax",@progbits
	.align	128
        .global         _Z10simulationiPfS_P17curandStateXORWOW
        .type           _Z10simulationiPfS_P17curandStateXORWOW,@function
        .size           _Z10simulationiPfS_P17curandStateXORWOW,(.L_x_55 - _Z10simulationiPfS_P17curandStateXORWOW)
        .other          _Z10simulationiPfS_P17curandStateXORWOW,@"STO_CUDA_ENTRY STV_DEFAULT"
_Z10simulationiPfS_P17curandStateXORWOW:
.text._Z10simulationiPfS_P17curandStateXORWOW:
[----:B------:R-:W0:Y:S01]  /*0000*/  LDC R1, c[0x0][0x37c] ;  /* 0x0000df00ff017b82 */ /* 0x000e220000000800 */
[----:B------:R-:W1:Y:S07]  /*0010*/  S2R R8, SR_TID.X ;  /* 0x0000000000087919 */ /* 0x000e6e0000002100 */
[----:B------:R-:W2:Y:S01]  /*0020*/  LDC.64 R30, c[0x0][0x398] ;  /* 0x0000e600ff1e7b82 */ /* 0x000ea20000000a00 */
[----:B------:R-:W3:Y:S01]  /*0030*/  LDCU UR38, c[0x0][0x2fc] ;  /* 0x00005f80ff2677ac */ /* 0x000ee20008000800 */
[----:B0-----:R-:W-:Y:S01]  /*0040*/  VIADD R1, R1, 0xffffffc0 ;  /* 0xffffffc001017836 */ /* 0x001fe20000000000 */
[----:B------:R-:W1:Y:S01]  /*0050*/  S2R R47, SR_CTAID.X ;  /* 0x00000000002f7919 */ /* 0x000e620000002500 */
[----:B------:R-:W1:Y:S01]  /*0060*/  LDCU UR4, c[0x0][0x360] ;  /* 0x00006c00ff0477ac */ /* 0x000e620008000800 */
[----:B------:R-:W0:Y:S01]  /*0070*/  LDCU.64 UR36, c[0x0][0x358] ;  /* 0x00006b00ff2477ac */ /* 0x000e220008000a00 */
[----:B-1----:R-:W-:-:S04]  /*0080*/  IMAD R27, R47, UR4, R8 ;  /* 0x000000042f1b7c24 */ /* 0x002fc8000f8e0208 */
[----:B--2---:R-:W-:-:S05]  /*0090*/  IMAD.WIDE R30, R27, 0x30, R30 ;  /* 0x000000301b1e7825 */ /* 0x004fca00078e021e */
[----:B0-----:R-:W2:Y:S04]  /*00a0*/  LDG.E.64 R2, desc[UR36][R30.64+0x8] ;  /* 0x000008241e027981 */ /* 0x001ea8000c1e1b00 */
[----:B------:R-:W4:Y:S04]  /*00b0*/  LDG.E.64 R28, desc[UR36][R30.64] ;  /* 0x000000241e1c7981 */ /* 0x000f28000c1e1b00 */
[----:B------:R-:W5:Y:S04]  /*00c0*/  LDG.E R22, desc[UR36][R30.64+0x20] ;  /* 0x000020241e167981 */ /* 0x000f68000c1e1900 */
[----:B------:R-:W3:Y:S04]  /*00d0*/  LDG.E.64 R32, desc[UR36][R30.64+0x28] ;  /* 0x000028241e207981 */ /* 0x000ee8000c1e1b00 */
[----:B------:R-:W3:Y:S04]  /*00e0*/  LDG.E.64 R4, desc[UR36][R30.64+0x10] ;  /* 0x000010241e047981 */ /* 0x000ee8000c1e1b00 */
[----:B------:R-:W3:Y:S01]  /*00f0*/  LDG.E.64 R34, desc[UR36][R30.64+0x18] ;  /* 0x000018241e227981 */ /* 0x000ee2000c1e1b00 */
[----:B------:R-:W0:Y:S01]  /*0100*/  I2F.F64.U32 R8, R8 ;  /* 0x0000000800087312 */ /* 0x000e220000201800 */
[----:B------:R-:W-:Y:S01]  /*0110*/  UMOV UR4, 0x9999999a ;  /* 0x9999999a00047882 */ /* 0x000fe20000000000 */
[----:B------:R-:W-:Y:S01]  /*0120*/  UMOV UR5, 0x3fc99999 ;  /* 0x3fc9999900057882 */ /* 0x000fe20000000000 */
[----:B------:R-:W-:Y:S01]  /*0130*/  MOV R0, 0x0 ;  /* 0x0000000000007802 */ /* 0x000fe20000000f00 */
[----:B------:R-:W-:-:S02]  /*0140*/  IMAD.MOV.U32 R12, RZ, RZ, 0x5c28f5c3 ;  /* 0x5c28f5c3ff0c7424 */ /* 0x000fc400078e00ff */
[----:B------:R-:W-:Y:S01]  /*0150*/  IMAD.MOV.U32 R13, RZ, RZ, 0x3fd5c28f ;  /* 0x3fd5c28fff0d7424 */ /* 0x000fe200078e00ff */
[----:B------:R1:W1:Y:S01]  /*0160*/  LDC.64 R10, c[0x4][R0] ;  /* 0x01000000000a7b82 */ /* 0x0002620000000a00 */
[----:B0-----:R-:W-:Y:S01]  /*0170*/  DMUL R8, R8, UR4 ;  /* 0x0000000408087c28 */ /* 0x001fe20008000000 */
[----:B------:R-:W-:Y:S01]  /*0180*/  UMOV UR4, 0x0 ;  /* 0x0000000000047882 */ /* 0x000fe20000000000 */
[----:B------:R-:W-:-:S06]  /*0190*/  UMOV UR5, 0x3f900000 ;  /* 0x3f90000000057882 */ /* 0x000fcc0000000000 */
[----:B------:R-:W-:Y:S01]  /*01a0*/  DFMA R8, R8, UR4, R12 ;  /* 0x0000000408087c2b */ /* 0x000fe2000800000c */
[----:B------:R-:W-:-:S05]  /*01b0*/  IMAD R47, R47, 0xa, RZ ;  /* 0x0000000a2f2f7824 */ /* 0x000fca00078e02ff */
[----:B------:R0:W0:Y:S01]  /*01c0*/  F2F.F32.F64 R26, R8 ;  /* 0x00000008001a7310 */ /* 0x0000220000301000 */
[----:B------:R-:W-:-:S04]  /*01d0*/  VIADD R25, R47, 0x14 ;  /* 0x000000142f197836 */ /* 0x000fc80000000000 */
[----:B------:R-:W-:Y:S02]  /*01e0*/  IMAD R24, R25, R25, RZ ;  /* 0x0000001919187224 */ /* 0x000fe400078e02ff */
[----:B--2---:R-:W-:Y:S02]  /*01f0*/  IMAD.MOV.U32 R17, RZ, RZ, R2 ;  /* 0x000000ffff117224 */ /* 0x004fe400078e0002 */
[----:B------:R-:W-:Y:S02]  /*0200*/  IMAD.MOV.U32 R18, RZ, RZ, R3 ;  /* 0x000000ffff127224 */ /* 0x000fe400078e0003 */
[----:B------:R-:W-:Y:S02]  /*0210*/  IMAD.MOV.U32 R14, RZ, RZ, R17 ;  /* 0x000000ffff0e7224 */ /* 0x000fe400078e0011 */
[----:B------:R-:W-:Y:S02]  /*0220*/  IMAD.MOV.U32 R15, RZ, RZ, R18 ;  /* 0x000000ffff0f7224 */ /* 0x000fe400078e0012 */
[----:B----4-:R-:W-:Y:S01]  /*0230*/  IMAD.MOV.U32 R16, RZ, RZ, R29 ;  /* 0x000000ffff107224 */ /* 0x010fe200078e001d */
[----:B------:R-:W2:Y:S01]  /*0240*/  LDC R2, c[0x0][0x2f8] ;  /* 0x0000be00ff027b82 */ /* 0x000ea20000000800 */
[----:B-----5:R-:W-:Y:S04]  /*0250*/  STL [R1+0x20], R22 ;  /* 0x0000201601007387 */ /* 0x020fe80000100800 */
[----:B------:R-:W-:Y:S04]  /*0260*/  STL.64 [R1+0x8], R14 ;  /* 0x0000080e01007387 */ /* 0x000fe80000100a00 */
[----:B---3--:R-:W-:Y:S04]  /*0270*/  STL.64 [R1+0x28], R32 ;  /* 0x0000282001007387 */ /* 0x008fe80000100a00 */
[----:B------:R-:W-:Y:S01]  /*0280*/  STL [R1+0x4], R16 ;  /* 0x0000041001007387 */ /* 0x000fe20000100800 */
[----:B------:R-:W-:-:S02]  /*0290*/  IMAD.MOV.U32 R23, RZ, RZ, R5 ;  /* 0x000000ffff177224 */ /* 0x000fc400078e0005 */
[----:B------:R-:W-:Y:S02]  /*02a0*/  IMAD.MOV.U32 R19, RZ, RZ, R4 ;  /* 0x000000ffff137224 */ /* 0x000fe400078e0004 */
[----:B------:R-:W-:Y:S02]  /*02b0*/  IMAD.MOV.U32 R6, RZ, RZ, R34 ;  /* 0x000000ffff067224 */ /* 0x000fe400078e0022 */
[----:B------:R-:W-:Y:S02]  /*02c0*/  IMAD.MOV.U32 R7, RZ, RZ, R35 ;  /* 0x000000ffff077224 */ /* 0x000fe400078e0023 */
[----:B------:R-:W-:Y:S02]  /*02d0*/  IMAD.MOV.U32 R4, RZ, RZ, R19 ;  /* 0x000000ffff047224 */ /* 0x000fe400078e0013 */
[----:B------:R-:W-:-:S05]  /*02e0*/  IMAD.MOV.U32 R5, RZ, RZ, R23 ;  /* 0x000000ffff057224 */ /* 0x000fca00078e0017 */
[----:B------:R3:W-:Y:S02]  /*02f0*/  STL.128 [R1+0x10], R4 ;  /* 0x0000100401007387 */ /* 0x0007e40000100c00 */
[----:B---3--:R-:W-:Y:S02]  /*0300*/  IMAD.MOV.U32 R5, RZ, RZ, RZ ;  /* 0x000000ffff057224 */ /* 0x008fe400078e00ff */
[----:B01----:R-:W-:-:S07]  /*0310*/  IMAD.MOV.U32 R4, RZ, RZ, R24 ;  /* 0x000000ffff047224 */ /* 0x003fce00078e0018 */
[----:B------:R-:W-:-:S07]  /*0320*/  LEPC R20, `(.L_x_0) ;  /* 0x000000001014794e */ /* 0x000fce0000000000 */
[----:B--2---:R-:W-:Y:S05]  /*0330*/  CALL.ABS.NOINC R10 ;  /* 0x000000000a007343 */ /* 0x004fea0003c00000 */
.L_x_0:
[----:B------:R-:W-:-:S13]  /*0340*/  ISETP.NE.AND P0, PT, R25, RZ, PT ;  /* 0x000000ff1900720c */ /* 0x000fda0003f05270 */
[----:B------:R-:W-:Y:S05]  /*0350*/  @!P0 BRA `(.L_x_1) ;  /* 0x0000000400188947 */ /* 0x000fea0003800000 */
[C---:B------:R-:W-:Y:S01]  /*0360*/  ISETP.GE.U32.AND P0, PT, R24.reuse, 0x10, PT ;  /* 0x000000101800780c */ /* 0x040fe20003f06070 */
[----:B------:R-:W-:Y:S01]  /*0370*/  IMAD.MOV.U32 R3, RZ, RZ, RZ ;  /* 0x000000ffff037224 */ /* 0x000fe200078e00ff */
[----:B------:R-:W-:-:S04]  /*0380*/  VIMNMX.U32 R0, PT, PT, R24, 0x1, !PT ;  /* 0x0000000118007848 */ /* 0x000fc80007fe0000 */
[----:B------:R-:W-:-:S04]  /*0390*/  LOP3.LUT R12, R0, 0xd, RZ, 0xc0, !PT ;  /* 0x0000000d000c7812 */ /* 0x000fc800078ec0ff */
[----:B------:R-:W-:-:S03]  /*03a0*/  ISETP.NE.AND P1, PT, R12, RZ, PT ;  /* 0x000000ff0c00720c */ /* 0x000fc60003f25270 */
[----:B------:R-:W-:Y:S10]  /*03b0*/  @!P0 BRA `(.L_x_2) ;  /* 0x0000000000788947 */ /* 0x000ff40003800000 */
[----:B------:R-:W-:Y:S01]  /*03c0*/  IADD3 R9, P0, PT, R4, 0x7, RZ ;  /* 0x0000000704097810 */ /* 0x000fe20007f1e0ff */
[----:B------:R-:W-:Y:S01]  /*03d0*/  BSSY.RECONVERGENT B0, `(.L_x_2) ;  /* 0x000001c000007945 */ /* 0x000fe20003800200 */
[----:B------:R-:W-:Y:S01]  /*03e0*/  LOP3.LUT R3, R0, 0xfffffff0, RZ, 0xc0, !PT ;  /* 0xfffffff000037812 */ /* 0x000fe200078ec0ff */
[----:B------:R-:W-:Y:S02]  /*03f0*/  IMAD.MOV.U32 R11, RZ, RZ, 0x1 ;  /* 0x00000001ff0b7424 */ /* 0x000fe400078e00ff */
[----:B------:R-:W-:Y:S02]  /*0400*/  IMAD.X R10, RZ, RZ, R5, P0 ;  /* 0x000000ffff0a7224 */ /* 0x000fe400000e0605 */
[----:B------:R-:W-:-:S07]  /*0410*/  IMAD.MOV R8, RZ, RZ, -R3 ;  /* 0x000000ffff087224 */ /* 0x000fce00078e0a03 */
.L_x_3:
[----:B0-----:R-:W-:Y:S02]  /*0420*/  IMAD.MOV.U32 R6, RZ, RZ, R9 ;  /* 0x000000ffff067224 */ /* 0x001fe400078e0009 */
[----:B------:R-:W-:Y:S02]  /*0430*/  IMAD.MOV.U32 R7, RZ, RZ, R10 ;  /* 0x000000ffff077224 */ /* 0x000fe400078e000a */
[----:B------:R-:W-:Y:S01]  /*0440*/  VIADD R8, R8, 0x10 ;  /* 0x0000001008087836 */ /* 0x000fe20000000000 */
[----:B------:R-:W-:Y:S02]  /*0450*/  IADD3 R9, P2, PT, R6, 0x10, RZ ;  /* 0x0000001006097810 */ /* 0x000fe40007f5e0ff */
[----:B------:R0:W-:Y:S02]  /*0460*/  ST.E.U8 desc[UR36][R6.64+-0x7], R11 ;  /* 0xfffff90b06007985 */ /* 0x0001e4000c101124 */
[----:B------:R-:W-:Y:S01]  /*0470*/  ISETP.NE.AND P0, PT, R8, RZ, PT ;  /* 0x000000ff0800720c */ /* 0x000fe20003f05270 */
[----:B------:R-:W-:Y:S01]  /*0480*/  IMAD.X R10, RZ, RZ, R7, P2 ;  /* 0x000000ffff0a7224 */ /* 0x000fe200010e0607 */
[----:B------:R0:W-:Y:S04]  /*0490*/  ST.E.U8 desc[UR36][R6.64+-0x6], R11 ;  /* 0xfffffa0b06007985 */ /* 0x0001e8000c101124 */
        /* <DEDUP_REMOVED lines=13> */
[----:B------:R0:W-:Y:S01]  /*0570*/  ST.E.U8 desc[UR36][R6.64+0x8], R11 ;  /* 0x0000080b06007985 */ /* 0x0001e2000c101124 */
[----:B------:R-:W-:Y:S05]  /*0580*/  @P0 BRA `(.L_x_3) ;  /* 0xfffffffc00a40947 */ /* 0x000fea000383ffff */
[----:B------:R-:W-:Y:S05]  /*0590*/  BSYNC.RECONVERGENT B0 ;  /* 0x0000000000007941 */ /* 0x000fea0003800200 */
.L_x_2:
[----:B------:R-:W-:Y:S05]  /*05a0*/  @!P1 BRA `(.L_x_1) ;  /* 0x0000000000849947 */ /* 0x000fea0003800000 */
[----:B------:R-:W-:Y:S02]  /*05b0*/  ISETP.GE.U32.AND P0, PT, R12, 0x8, PT ;  /* 0x000000080c00780c */ /* 0x000fe40003f06070 */
[----:B------:R-:W-:-:S04]  /*05c0*/  LOP3.LUT R9, R0, 0x5, RZ, 0xc0, !PT ;  /* 0x0000000500097812 */ /* 0x000fc800078ec0ff */
[----:B------:R-:W-:-:S07]  /*05d0*/  ISETP.NE.AND P1, PT, R9, RZ, PT ;  /* 0x000000ff0900720c */ /* 0x000fce0003f25270 */
[----:B------:R-:W-:Y:S06]  /*05e0*/  @!P0 BRA `(.L_x_4) ;  /* 0x0000000000308947 */ /* 0x000fec0003800000 */
[C---:B0-----:R-:W-:Y:S01]  /*05f0*/  IADD3 R6, P0, PT, R3.reuse, R4, RZ ;  /* 0x0000000403067210 */ /* 0x041fe20007f1e0ff */
[----:B------:R-:W-:Y:S02]  /*0600*/  IMAD.MOV.U32 R8, RZ, RZ, 0x1 ;  /* 0x00000001ff087424 */ /* 0x000fe400078e00ff */
[----:B------:R-:W-:Y:S02]  /*0610*/  VIADD R3, R3, 0x8 ;  /* 0x0000000803037836 */ /* 0x000fe40000000000 */
[----:B------:R-:W-:-:S05]  /*0620*/  IMAD.X R7, RZ, RZ, R5, P0 ;  /* 0x000000ffff077224 */ /* 0x000fca00000e0605 */
[----:B------:R1:W-:Y:S04]  /*0630*/  ST.E.U8 desc[UR36][R6.64], R8 ;  /* 0x0000000806007985 */ /* 0x0003e8000c101124 */
[----:B------:R1:W-:Y:S04]  /*0640*/  ST.E.U8 desc[UR36][R6.64+0x1], R8 ;  /* 0x0000010806007985 */ /* 0x0003e8000c101124 */
[----:B------:R1:W-:Y:S04]  /*0650*/  ST.E.U8 desc[UR36][R6.64+0x2], R8 ;  /* 0x0000020806007985 */ /* 0x0003e8000c101124 */
[----:B------:R1:W-:Y:S04]  /*0660*/  ST.E.U8 desc[UR36][R6.64+0x3], R8 ;  /* 0x0000030806007985 */ /* 0x0003e8000c101124 */
[----:B------:R1:W-:Y:S04]  /*0670*/  ST.E.U8 desc[UR36][R6.64+0x4], R8 ;  /* 0x0000040806007985 */ /* 0x0003e8000c101124 */
[----:B------:R1:W-:Y:S04]  /*0680*/  ST.E.U8 desc[UR36][R6.64+0x5], R8 ;  /* 0x0000050806007985 */ /* 0x0003e8000c101124 */
[----:B------:R1:W-:Y:S04]  /*0690*/  ST.E.U8 desc[UR36][R6.64+0x6], R8 ;  /* 0x0000060806007985 */ /* 0x0003e8000c101124 */
[----:B------:R1:W-:Y:S02]  /*06a0*/  ST.E.U8 desc[UR36][R6.64+0x7], R8 ;  /* 0x0000070806007985 */ /* 0x0003e4000c101124 */
.L_x_4:
[----:B------:R-:W-:Y:S05]  /*06b0*/  @!P1 BRA `(.L_x_1) ;  /* 0x0000000000409947 */ /* 0x000fea0003800000 */
[----:B------:R-:W-:Y:S02]  /*06c0*/  ISETP.GE.U32.AND P0, PT, R9, 0x4, PT ;  /* 0x000000040900780c */ /* 0x000fe40003f06070 */
[----:B------:R-:W-:-:S04]  /*06d0*/  LOP3.LUT R0, R0, 0x1, RZ, 0xc0, !PT ;  /* 0x0000000100007812 */ /* 0x000fc800078ec0ff */
[----:B------:R-:W-:-:S07]  /*06e0*/  ISETP.NE.U32.AND P1, PT, R0, 0x1, PT ;  /* 0x000000010000780c */ /* 0x000fce0003f25070 */
[----:B------:R-:W-:Y:S06]  /*06f0*/  @!P0 BRA `(.L_x_5) ;  /* 0x0000000000208947 */ /* 0x000fec0003800000 */
[C---:B01----:R-:W-:Y:S01]  /*0700*/  IADD3 R6, P0, PT, R3.reuse, R4, RZ ;  /* 0x0000000403067210 */ /* 0x043fe20007f1e0ff */
[----:B------:R-:W-:Y:S02]  /*0710*/  IMAD.MOV.U32 R0, RZ, RZ, 0x1 ;  /* 0x00000001ff007424 */ /* 0x000fe400078e00ff */
[----:B------:R-:W-:Y:S02]  /*0720*/  VIADD R3, R3, 0x4 ;  /* 0x0000000403037836 */ /* 0x000fe40000000000 */
[----:B------:R-:W-:-:S05]  /*0730*/  IMAD.X R7, RZ, RZ, R5, P0 ;  /* 0x000000ffff077224 */ /* 0x000fca00000e0605 */
[----:B------:R2:W-:Y:S04]  /*0740*/  ST.E.U8 desc[UR36][R6.64], R0 ;  /* 0x0000000006007985 */ /* 0x0005e8000c101124 */
[----:B------:R2:W-:Y:S04]  /*0750*/  ST.E.U8 desc[UR36][R6.64+0x1], R0 ;  /* 0x0000010006007985 */ /* 0x0005e8000c101124 */
[----:B------:R2:W-:Y:S04]  /*0760*/  ST.E.U8 desc[UR36][R6.64+0x2], R0 ;  /* 0x0000020006007985 */ /* 0x0005e8000c101124 */
[----:B------:R2:W-:Y:S02]  /*0770*/  ST.E.U8 desc[UR36][R6.64+0x3], R0 ;  /* 0x0000030006007985 */ /* 0x0005e4000c101124 */
.L_x_5:
[----:B012---:R-:W-:Y:S01]  /*0780*/  @!P1 IADD3 R6, P0, PT, R3, R4, RZ ;  /* 0x0000000403069210 */ /* 0x007fe20007f1e0ff */
[----:B------:R-:W-:-:S04]  /*0790*/  IMAD.MOV.U32 R3, RZ, RZ, 0x1 ;  /* 0x00000001ff037424 */ /* 0x000fc800078e00ff */
[----:B------:R-:W-:-:S05]  /*07a0*/  @!P1 IMAD.X R7, RZ, RZ, R5, P0 ;  /* 0x000000ffff079224 */ /* 0x000fca00000e0605 */
[----:B------:R2:W-:Y:S03]  /*07b0*/  @!P1 ST.E.U8 desc[UR36][R6.64], R3 ;  /* 0x0000000306009985 */ /* 0x0005e6000c101124 */
.L_x_1:
[----:B------:R-:W3:Y:S01]  /*07c0*/  LDCU UR4, c[0x0][0x380] ;  /* 0x00007000ff0477ac */ /* 0x000ee20008000800 */
[----:B------:R-:W-:Y:S02]  /*07d0*/  CS2R R12, SRZ ;  /* 0x00000000000c7805 */ /* 0x000fe4000001ff00 */
[----:B012---:R-:W-:Y:S01]  /*07e0*/  CS2R R6, SRZ ;  /* 0x0000000000067805 */ /* 0x007fe2000001ff00 */
[----:B---3--:R-:W-:-:S09]  /*07f0*/  UISETP.GE.AND UP0, UPT, UR4, 0x1, UPT ;  /* 0x000000010400788c */ /* 0x008fd2000bf06270 */
[----:B------:R-:W-:Y:S05]  /*0800*/  BRA.U !UP0, `(.L_x_6) ;  /* 0x0000000d08807547 */ /* 0x000fea000b800000 */
[----:B------:R-:W-:-:S05]  /*0810*/  IMAD R44, R27, 0x30, R1 ;  /* 0x000000301b2c7824 */ /* 0x000fca00078e0201 */
[----:B------:R0:W5:Y:S04]  /*0820*/  LDL R3, [R44+0x20] ;  /* 0x000020002c037983 */ /* 0x0001680000100800 */
[----:B------:R0:W5:Y:S04]  /*0830*/  LDL.64 R10, [R44+0x28] ;  /* 0x000028002c0a7983 */ /* 0x0001680000100a00 */
[----:B------:R0:W5:Y:S01]  /*0840*/  LDL.64 R8, [R44+0x18] ;  /* 0x000018002c087983 */ /* 0x0001620000100a00 */
[----:B------:R-:W-:Y:S01]  /*0850*/  UIMAD UR4, UR4, 0x64, URZ ;  /* 0x00000064040478a4 */ /* 0x000fe2000f8e02ff */
[----:B------:R-:W-:Y:S01]  /*0860*/  BSSY.RECONVERGENT B0, `(.L_x_7) ;  /* 0x00000d3000007945 */ /* 0x000fe20003800200 */
[----:B------:R-:W-:Y:S01]  /*0870*/  VIADD R46, R28, 0xb0f8a ;  /* 0x000b0f8a1c2e7836 */ /* 0x000fe20000000000 */
[----:B------:R-:W-:Y:S01]  /*0880*/  I2FP.F32.S32 R48, R25 ;  /* 0x0000001900307245 */ /* 0x000fe20000201400 */
[----:B------:R-:W-:Y:S01]  /*0890*/  UISETP.LT.AND UP0, UPT, UR4, 0x1, UPT ;  /* 0x000000010400788c */ /* 0x000fe2000bf01270 */
[----:B------:R-:W-:Y:S01]  /*08a0*/  VIADD R47, R47, 0x13 ;  /* 0x000000132f2f7836 */ /* 0x000fe20000000000 */
[----:B------:R-:W-:Y:S01]  /*08b0*/  CS2R R6, SRZ ;  /* 0x0000000000067805 */ /* 0x000fe2000001ff00 */
[----:B------:R-:W-:Y:S01]  /*08c0*/  IMAD.MOV.U32 R49, RZ, RZ, RZ ;  /* 0x000000ffff317224 */ /* 0x000fe200078e00ff */
[----:B------:R-:W-:Y:S01]  /*08d0*/  USEL UR4, UR4, 0x1, !UP0 ;  /* 0x0000000104047887 */ /* 0x000fe2000c000000 */
[----:B------:R-:W-:Y:S01]  /*08e0*/  IMAD.MOV.U32 R50, RZ, RZ, RZ ;  /* 0x000000ffff327224 */ /* 0x000fe200078e00ff */
[----:B------:R-:W-:Y:S01]  /*08f0*/  CS2R R12, SRZ ;  /* 0x00000000000c7805 */ /* 0x000fe2000001ff00 */
[----:B------:R-:W-:Y:S01]  /*0900*/  IMAD.MOV.U32 R42, RZ, RZ, 0x0 ;  /* 0x00000000ff2a7424 */ /* 0x000fe200078e00ff */
[----:B------:R-:W-:Y:S01]  /*0910*/  UIADD3 UR4, UPT, UPT, -UR4, URZ, URZ ;  /* 0x000000ff04047290 */ /* 0x000fe2000fffe1ff */
[----:B------:R-:W-:-:S05]  /*0920*/  IMAD.MOV.U32 R43, RZ, RZ, 0x3ff00000 ;  /* 0x3ff00000ff2b7424 */ /* 0x000fca00078e00ff */
[----:B0-----:R-:W-:-:S07]  /*0930*/  IMAD.U32 R0, RZ, RZ, UR4 ;  /* 0x00000004ff007e24 */ /* 0x001fce000f8e00ff */
.L_x_17:
[----:B------:R-:W2:Y:S04]  /*0940*/  LDL R14, [R44+0x4] ;  /* 0x000004002c0e7983 */ /* 0x000ea80000100800 */
[----:B------:R-:W3:Y:S04]  /*0950*/  LDL.64 R16, [R44+0x10] ;  /* 0x000010002c107983 */ /* 0x000ee80000100a00 */
[----:B------:R-:W4:Y:S01]  /*0960*/  LDL.64 R18, [R44+0x8] ;  /* 0x000008002c127983 */ /* 0x000f220000100a00 */
[----:B------:R-:W-:Y:S01]  /*0970*/  IMAD.MOV.U32 R33, RZ, RZ, 0x2f800000 ;  /* 0x2f800000ff217424 */ /* 0x000fe200078e00ff */
[----:B--2---:R-:W-:-:S04]  /*0980*/  SHF.R.U32.HI R15, RZ, 0x2, R14 ;  /* 0x00000002ff0f7819 */ /* 0x004fc8000001160e */
[----:B------:R-:W-:Y:S01]  /*0990*/  LOP3.LUT R15, R15, R14, RZ, 0x3c, !PT ;  /* 0x0000000e0f0f7212 */ /* 0x000fe200078e3cff */
[----:B---3--:R-:W-:Y:S01]  /*09a0*/  IMAD.SHL.U32 R14, R17, 0x10, RZ ;  /* 0x00000010110e7824 */ /* 0x008fe200078e00ff */
[----:B------:R0:W-:Y:S03]  /*09b0*/  STL.64 [R44+0x8], R16 ;  /* 0x000008102c007387 */ /* 0x0001e60000100a00 */
[C---:B-1----:R-:W-:Y:S01]  /*09c0*/  IMAD.SHL.U32 R20, R15.reuse, 0x2, RZ ;  /* 0x000000020f147824 */ /* 0x042fe200078e00ff */
[----:B----4-:R1:W-:Y:S04]  /*09d0*/  STL [R44+0x4], R19 ;  /* 0x000004132c007387 */ /* 0x0103e80000100800 */
[----:B------:R-:W-:-:S02]  /*09e0*/  LOP3.LUT R14, R15, R20, R14, 0x96, !PT ;  /* 0x000000140f0e7212 */ /* 0x000fc400078e960e */
[----:B------:R-:W-:Y:S02]  /*09f0*/  SHF.R.U32.HI R15, RZ, 0x2, R18 ;  /* 0x00000002ff0f7819 */ /* 0x000fe40000011612 */
[----:B------:R-:W-:Y:S02]  /*0a00*/  LOP3.LUT R14, R14, R17, RZ, 0x3c, !PT ;  /* 0x000000110e0e7212 */ /* 0x000fe400078e3cff */
[----:B------:R-:W-:Y:S02]  /*0a10*/  LOP3.LUT R20, R15, R18, RZ, 0x3c, !PT ;  /* 0x000000120f147212 */ /* 0x000fe400078e3cff */
[----:B------:R-:W-:Y:S01]  /*0a20*/  IADD3 R15, PT, PT, R46, -0x587c5, R14 ;  /* 0xfffa783b2e0f7810 */ /* 0x000fe20007ffe00e */
[----:B------:R-:W-:Y:S02]  /*0a30*/  IMAD.SHL.U32 R21, R14, 0x10, RZ ;  /* 0x000000100e157824 */ /* 0x000fe400078e00ff */
[----:B------:R-:W-:Y:S01]  /*0a40*/  IMAD.SHL.U32 R22, R20, 0x2, RZ ;  /* 0x0000000214167824 */ /* 0x000fe200078e00ff */
[----:B------:R-:W-:-:S04]  /*0a50*/  I2FP.F32.U32 R18, R15 ;  /* 0x0000000f00127245 */ /* 0x000fc80000201000 */
[----:B------:R-:W-:Y:S01]  /*0a60*/  LOP3.LUT R15, R20, R22, R21, 0x96, !PT ;  /* 0x00000016140f7212 */ /* 0x000fe200078e9615 */
[----:B------:R-:W-:-:S03]  /*0a70*/  FFMA R21, R18, R33, 1.1641532182693481445e-10 ;  /* 0x2f00000012157423 */ /* 0x000fc60000000021 */
[----:B------:R-:W-:Y:S01]  /*0a80*/  LOP3.LUT R15, R15, R14, RZ, 0x3c, !PT ;  /* 0x0000000e0f0f7212 */ /* 0x000fe200078e3cff */
[----:B------:R-:W-:-:S04]  /*0a90*/  FMUL R20, R48, R21 ;  /* 0x0000001530147220 */ /* 0x000fc80000400000 */
[----:B------:R-:W-:Y:S01]  /*0aa0*/  IMAD.IADD R18, R15, 0x1, R46 ;  /* 0x000000010f127824 */ /* 0x000fe200078e022e */
[----:B------:R2:W-:Y:S01]  /*0ab0*/  STL.64 [R44+0x10], R14 ;  /* 0x0000100e2c007387 */ /* 0x0005e20000100a00 */
[----:B------:R-:W3:Y:S03]  /*0ac0*/  F2I.TRUNC.NTZ R20, R20 ;  /* 0x0000001400147305 */ /* 0x000ee6000020f100 */
[----:B------:R-:W-:-:S05]  /*0ad0*/  I2FP.F32.U32 R18, R18 ;  /* 0x0000001200127245 */ /* 0x000fca0000201000 */
[----:B------:R-:W-:-:S04]  /*0ae0*/  FFMA R21, R18, R33, 1.1641532182693481445e-10 ;  /* 0x2f00000012157423 */ /* 0x000fc80000000021 */
[----:B------:R-:W-:Y:S01]  /*0af0*/  FMUL R21, R48, R21 ;  /* 0x0000001530157220 */ /* 0x000fe20000400000 */
[----:B---3--:R-:W-:-:S03]  /*0b00*/  VIADD R18, R20, 0xffffffff ;  /* 0xffffffff14127836 */ /* 0x008fc60000000000 */
[----:B------:R-:W3:Y:S01]  /*0b10*/  F2I.TRUNC.NTZ R22, R21 ;  /* 0x0000001500167305 */ /* 0x000ee2000020f100 */
[CC--:B------:R-:W-:Y:S01]  /*0b20*/  ISETP.GT.AND P4, PT, R20.reuse, R25.reuse, PT ;  /* 0x000000191400720c */ /* 0x0c0fe20003f84270 */
[C---:B------:R-:W-:Y:S01]  /*0b30*/  VIADD R28, R20.reuse, 0x1 ;  /* 0x00000001141c7836 */ /* 0x040fe20000000000 */
[C---:B------:R-:W-:Y:S02]  /*0b40*/  ISETP.GE.AND P3, PT, R20.reuse, R25, PT ;  /* 0x000000191400720c */ /* 0x040fe40003f66270 */
[C---:B------:R-:W-:Y:S02]  /*0b50*/  ISETP.GE.AND P2, PT, R20.reuse, 0x1, PT ;  /* 0x000000011400780c */ /* 0x040fe40003f46270 */
[C---:B------:R-:W-:Y:S02]  /*0b60*/  ISETP.GE.AND P0, PT, R20.reuse, -0x1, PT ;  /* 0xffffffff1400780c */ /* 0x040fe40003f06270 */
[----:B------:R-:W-:Y:S02]  /*0b70*/  ISETP.GE.AND P1, PT, R20, RZ, PT ;  /* 0x000000ff1400720c */ /* 0x000fe40003f26270 */
[----:B------:R-:W-:-:S02]  /*0b80*/  SEL R18, R18, RZ, !P4 ;  /* 0x000000ff12127207 */ /* 0x000fc40006000000 */
[----:B------:R-:W-:Y:S02]  /*0b90*/  SEL R20, R20, RZ, !P3 ;  /* 0x000000ff14147207 */ /* 0x000fe40005800000 */
[-C--:B------:R-:W-:Y:S01]  /*0ba0*/  ISETP.GE.AND P4, PT, R28, R25.reuse, PT ;  /* 0x000000191c00720c */ /* 0x080fe20003f86270 */
[C---:B---3--:R-:W-:Y:S01]  /*0bb0*/  VIADD R23, R22.reuse, 0xffffffff ;  /* 0xffffffff16177836 */ /* 0x048fe20000000000 */
[C---:B------:R-:W-:Y:S01]  /*0bc0*/  ISETP.GE.AND P3, PT, R22.reuse, R25, PT ;  /* 0x000000191600720c */ /* 0x040fe20003f66270 */
[----:B------:R-:W-:Y:S01]  /*0bd0*/  VIADD R32, R22, 0x1 ;  /* 0x0000000116207836 */ /* 0x000fe20000000000 */
[C---:B------:R-:W-:Y:S02]  /*0be0*/  SEL R21, R47.reuse, R18, !P2 ;  /* 0x000000122f157207 */ /* 0x040fe40005000000 */
[----:B------:R-:W-:Y:S02]  /*0bf0*/  SEL R18, R47, R20, !P1 ;  /* 0x000000142f127207 */ /* 0x000fe40004800000 */
[----:B------:R-:W-:-:S02]  /*0c00*/  SEL R28, R28, RZ, !P4 ;  /* 0x000000ff1c1c7207 */ /* 0x000fc40006000000 */
[C---:B------:R-:W-:Y:S02]  /*0c10*/  ISETP.GE.AND P2, PT, R22.reuse, RZ, PT ;  /* 0x000000ff1600720c */ /* 0x040fe40003f46270 */
[C---:B------:R-:W-:Y:S02]  /*0c20*/  ISETP.GT.AND P1, PT, R22.reuse, R25, PT ;  /* 0x000000191600720c */ /* 0x040fe40003f24270 */
[----:B------:R-:W-:Y:S02]  /*0c30*/  SEL R20, R22, RZ, !P3 ;  /* 0x000000ff16147207 */ /* 0x000fe40005800000 */
[----:B0-----:R-:W-:Y:S02]  /*0c40*/  SEL R16, R23, RZ, !P1 ;  /* 0x000000ff17107207 */ /* 0x001fe40004800000 */
[C---:B------:R-:W-:Y:S02]  /*0c50*/  SEL R20, R47.reuse, R20, !P2 ;  /* 0x000000142f147207 */ /* 0x040fe40005000000 */
[----:B------:R-:W-:-:S02]  /*0c60*/  SEL R28, R47, R28, !P0 ;  /* 0x0000001c2f1c7207 */ /* 0x000fc40004000000 */
[----:B------:R-:W-:Y:S01]  /*0c70*/  ISETP.GE.AND P3, PT, R22, 0x1, PT ;  /* 0x000000011600780c */ /* 0x000fe20003f66270 */
[CC--:B------:R-:W-:Y:S01]  /*0c80*/  IMAD R21, R25.reuse, R20.reuse, R21 ;  /* 0x0000001419157224 */ /* 0x0c0fe200078e0215 */
[----:B------:R-:W-:Y:S01]  /*0c90*/  ISETP.GE.AND P1, PT, R32, R25, PT ;  /* 0x000000192000720c */ /* 0x000fe20003f26270 */
[----:B------:R-:W-:Y:S01]  /*0ca0*/  IMAD R23, R25, R20, R28 ;  /* 0x0000001419177224 */ /* 0x000fe200078e021c */
[----:B------:R-:W-:Y:S02]  /*0cb0*/  SEL R16, R47, R16, !P3 ;  /* 0x000000102f107207 */ /* 0x000fe40005800000 */
[----:B------:R-:W-:Y:S02]  /*0cc0*/  ISETP.GE.AND P0, PT, R22, -0x1, PT ;  /* 0xffffffff1600780c */ /* 0x000fe40003f06270 */
[----:B------:R-:W-:Y:S01]  /*0cd0*/  SEL R32, R32, RZ, !P1 ;  /* 0x000000ff20207207 */ /* 0x000fe20004800000 */
[----:B------:R-:W-:Y:S01]  /*0ce0*/  IMAD R29, R25, R16, R18 ;  /* 0x00000010191d7224 */ /* 0x000fe200078e0212 */
[----:B------:R-:W-:-:S02]  /*0cf0*/  IADD3 R16, P1, PT, R21, R4, RZ ;  /* 0x0000000415107210 */ /* 0x000fc40007f3e0ff */
[----:B------:R-:W-:Y:S02]  /*0d00*/  SEL R32, R47, R32, !P0 ;  /* 0x000000202f207207 */ /* 0x000fe40004000000 */
[-C--:B------:R-:W-:Y:S02]  /*0d10*/  IADD3 R22, P0, PT, R23, R4.reuse, RZ ;  /* 0x0000000417167210 */ /* 0x080fe40007f1e0ff */
[----:B------:R-:W-:Y:S01]  /*0d20*/  IADD3 R28, P2, PT, R29, R4, RZ ;  /* 0x000000041d1c7210 */ /* 0x000fe20007f5e0ff */
[----:B------:R-:W-:Y:S01]  /*0d30*/  IMAD R32, R25, R32, R18 ;  /* 0x0000002019207224 */ /* 0x000fe200078e0212 */
[-C--:B------:R-:W-:Y:S02]  /*0d40*/  LEA.HI.X.SX32 R23, R23, R5.reuse, 0x1, P0 ;  /* 0x0000000517177211 */ /* 0x080fe400000f0eff */
[-C--:B------:R-:W-:Y:S02]  /*0d50*/  LEA.HI.X.SX32 R17, R21, R5.reuse, 0x1, P1 ;  /* 0x0000000515117211 */ /* 0x080fe400008f0eff */
[----:B------:R-:W-:-:S02]  /*0d60*/  LEA.HI.X.SX32 R29, R29, R5, 0x1, P2 ;  /* 0x000000051d1d7211 */ /* 0x000fc400010f0eff */
[C---:B------:R-:W-:Y:S01]  /*0d70*/  IADD3 R34, P0, PT, R32.reuse, R4, RZ ;  /* 0x0000000420227210 */ /* 0x040fe20007f1e0ff */
[----:B------:R-:W3:Y:S04]  /*0d80*/  LD.E.U8 R36, desc[UR36][R16.64] ;  /* 0x0000002410247980 */ /* 0x000ee8000c101100 */
[----:B------:R0:W4:Y:S01]  /*0d90*/  LD.E.U8 R23, desc[UR36][R22.64] ;  /* 0x0000002416177980 */ /* 0x000122000c101100 */
[----:B------:R-:W-:-:S03]  /*0da0*/  LEA.HI.X.SX32 R35, R32, R5, 0x1, P0 ;  /* 0x0000000520237211 */ /* 0x000fc600000f0eff */
[----:B------:R-:W2:Y:S04]  /*0db0*/  LD.E.U8 R28, desc[UR36][R28.64] ;  /* 0x000000241c1c7980 */ /* 0x000ea8000c101100 */
[----:B------:R-:W2:Y:S01]  /*0dc0*/  LD.E.U8 R34, desc[UR36][R34.64] ;  /* 0x0000002422227980 */ /* 0x000ea2000c101100 */
[----:B------:R-:W-:-:S03]  /*0dd0*/  IMAD R18, R25, R20, R18 ;  /* 0x0000001419127224 */ /* 0x000fc600078e0212 */
[----:B------:R-:W2:Y:S02]  /*0de0*/  LDL R32, [R1+0x4] ;  /* 0x0000040001207983 */ /* 0x000ea40000100800 */
[C---:B------:R-:W-:Y:S02]  /*0df0*/  IADD3 R20, P0, PT, R18.reuse, R4, RZ ;  /* 0x0000000412147210 */ /* 0x040fe40007f1e0ff */
[----:B------:R-:W2:Y:S02]  /*0e00*/  LDL.64 R16, [R1+0x8] ;  /* 0x0000080001107983 */ /* 0x000ea40000100a00 */
[----:B------:R-:W-:Y:S02]  /*0e10*/  LEA.HI.X.SX32 R21, R18, R5, 0x1, P0 ;  /* 0x0000000512157211 */ /* 0x000fe400000f0eff */
[----:B-1----:R-:W2:Y:S04]  /*0e20*/  LDL.64 R18, [R1+0x10] ;  /* 0x0000100001127983 */ /* 0x002ea80000100a00 */
[----:B------:R-:W2:Y:S01]  /*0e30*/  LD.E.U8 R37, desc[UR36][R20.64] ;  /* 0x0000002414257980 */ /* 0x000ea2000c101100 */
[----:B0-----:R-:W-:-:S02]  /*0e40*/  IMAD.MOV.U32 R22, RZ, RZ, 0x3f800000 ;  /* 0x3f800000ff167424 */ /* 0x001fc400078e00ff */
[----:B------:R-:W-:Y:S01]  /*0e50*/  VIADD R0, R0, 0x1 ;  /* 0x0000000100007836 */ /* 0x000fe20000000000 */
[----:B------:R-:W-:Y:S04]  /*0e60*/  BSSY.RECONVERGENT B1, `(.L_x_8) ;  /* 0x000004c000017945 */ /* 0x000fe80003800200 */
[----:B------:R-:W-:Y:S02]  /*0e70*/  ISETP.NE.AND P3, PT, R0, RZ, PT ;  /* 0x000000ff0000720c */ /* 0x000fe40003f65270 */
[----:B---3--:R-:W-:Y:S02]  /*0e80*/  ISETP.NE.AND P0, PT, R36, RZ, PT ;  /* 0x000000ff2400720c */ /* 0x008fe40003f05270 */
[----:B----4-:R-:W-:Y:S02]  /*0e90*/  ISETP.NE.AND P1, PT, R23, RZ, PT ;  /* 0x000000ff1700720c */ /* 0x010fe40003f25270 */
[----:B--2---:R-:W-:-:S02]  /*0ea0*/  FSEL R14, -R22, 1, !P0 ;  /* 0x3f800000160e7808 */ /* 0x004fc40004000100 */
[----:B------:R-:W-:Y:S02]  /*0eb0*/  ISETP.NE.AND P2, PT, R28, RZ, PT ;  /* 0x000000ff1c00720c */ /* 0x000fe40003f45270 */
[----:B------:R-:W-:Y:S02]  /*0ec0*/  FSEL R15, -R22, 1, !P1 ;  /* 0x3f800000160f7808 */ /* 0x000fe40004800100 */
[----:B------:R-:W-:Y:S02]  /*0ed0*/  ISETP.NE.AND P0, PT, R34, RZ, PT ;  /* 0x000000ff2200720c */ /* 0x000fe40003f05270 */
[----:B------:R-:W-:Y:S01]  /*0ee0*/  FSEL R23, -R22, 1, !P2 ;  /* 0x3f80000016177808 */ /* 0x000fe20005000100 */
[----:B------:R-:W-:Y:S01]  /*0ef0*/  FADD R14, R14, R15 ;  /* 0x0000000f0e0e7221 */ /* 0x000fe20000000000 */
[----:B------:R-:W-:-:S03]  /*0f00*/  FSEL R15, -R22, 1, !P0 ;  /* 0x3f800000160f7808 */ /* 0x000fc60004000100 */
[----:B------:R-:W-:-:S04]  /*0f10*/  FADD R14, R14, R23 ;  /* 0x000000170e0e7221 */ /* 0x000fc80000000000 */
[----:B------:R-:W-:-:S06]  /*0f20*/  FADD R14, R14, R15 ;  /* 0x0000000f0e0e7221 */ /* 0x000fcc0000000000 */
[----:B------:R-:W0:Y:S01]  /*0f30*/  F2I.TRUNC.NTZ R14, R14 ;  /* 0x0000000e000e7305 */ /* 0x000e22000020f100 */
[----:B------:R-:W-:Y:S01]  /*0f40*/  IMAD.MOV.U32 R34, RZ, RZ, 0x40000000 ;  /* 0x40000000ff227424 */ /* 0x000fe200078e00ff */
[----:B------:R-:W-:-:S04]  /*0f50*/  ISETP.NE.AND P2, PT, R37, RZ, PT ;  /* 0x000000ff2500720c */ /* 0x000fc80003f45270 */
[----:B------:R-:W-:Y:S02]  /*0f60*/  FSEL R15, R34, -2, !P2 ;  /* 0xc0000000220f7808 */ /* 0x000fe40005000000 */
[----:B0-----:R-:W-:-:S05]  /*0f70*/  I2FP.F32.S32 R22, R14 ;  /* 0x0000000e00167245 */ /* 0x001fca0000201400 */
[----:B------:R-:W-:Y:S01]  /*0f80*/  FMUL R15, R15, R22 ;  /* 0x000000160f0f7220 */ /* 0x000fe20000400000 */
[----:B------:R-:W-:-:S03]  /*0f90*/  IMAD.MOV.U32 R22, RZ, RZ, 0x3bbb989d ;  /* 0x3bbb989dff167424 */ /* 0x000fc600078e00ff */
[----:B------:R-:W-:Y:S01]  /*0fa0*/  FMUL R15, R26, R15 ;  /* 0x0000000f1a0f7220 */ /* 0x000fe20000400000 */
[----:B------:R-:W-:-:S03]  /*0fb0*/  IMAD.MOV.U32 R23, RZ, RZ, 0x437c0000 ;  /* 0x437c0000ff177424 */ /* 0x000fc600078e00ff */
[----:B------:R-:W-:-:S04]  /*0fc0*/  FFMA.SAT R22, R15, R22, 0.5 ;  /* 0x3f0000000f167423 */ /* 0x000fc80000002016 */
[----:B------:R-:W-:-:S04]  /*0fd0*/  FFMA.RM R22, R22, R23, 12582913 ;  /* 0x4b40000116167423 */ /* 0x000fc80000004017 */
[----:B------:R-:W-:-:S04]  /*0fe0*/  FADD R14, R22, -12583039 ;  /* 0xcb40007f160e7421 */ /* 0x000fc80000000000 */
[----:B------:R-:W-:-:S04]  /*0ff0*/  FFMA R14, R15, 1.4426950216293334961, -R14 ;  /* 0x3fb8aa3b0f0e7823 */ /* 0x000fc8000000080e */
[----:B------:R-:W-:-:S06]  /*1000*/  FFMA R23, R15, 1.925963033500011079e-08, R14 ;  /* 0x32a570600f177823 */ /* 0x000fcc000000000e */
[----:B------:R-:W0:Y:S01]  /*1010*/  MUFU.EX2 R23, R23 ;  /* 0x0000001700177308 */ /* 0x000e220000000800 */
[----:B------:R-:W-:-:S04]  /*1020*/  IMAD.SHL.U32 R22, R22, 0x800000, RZ ;  /* 0x0080000016167824 */ /* 0x000fc800078e00ff */
[----:B0-----:R-:W-:-:S06]  /*1030*/  FMUL R14, R22, R23 ;  /* 0x00000017160e7220 */ /* 0x001fcc0000400000 */
[----:B------:R-:W0:Y:S01]  /*1040*/  F2F.F64.F32 R14, R14 ;  /* 0x0000000e000e7310 */ /* 0x000e220000201800 */
[----:B------:R-:W-:-:S04]  /*1050*/  SHF.R.U32.HI R29, RZ, 0x2, R32 ;  /* 0x00000002ff1d7819 */ /* 0x000fc80000011620 */
[----:B------:R-:W-:Y:S01]  /*1060*/  LOP3.LUT R29, R29, R32, RZ, 0x3c, !PT ;  /* 0x000000201d1d7212 */ /* 0x000fe200078e3cff */
[----:B------:R-:W-:Y:S01]  /*1070*/  IMAD.MOV.U32 R32, RZ, RZ, 0x80000 ;  /* 0x00080000ff207424 */ /* 0x000fe200078e00ff */
[----:B0-----:R-:W-:Y:S01]  /*1080*/  DSETP.MIN.AND P0, P1, R14, 1, PT ;  /* 0x3ff000000e00742a */ /* 0x001fe20003900000 */
[----:B------:R-:W-:Y:S02]  /*1090*/  IMAD.MOV.U32 R28, RZ, RZ, R15 ;  /* 0x000000ffff1c7224 */ /* 0x000fe400078e000f */
[----:B------:R-:W-:Y:S02]  /*10a0*/  IMAD.SHL.U32 R22, R19, 0x10, RZ ;  /* 0x0000001013167824 */ /* 0x000fe400078e00ff */
[----:B------:R-:W-:Y:S01]  /*10b0*/  IMAD.SHL.U32 R23, R29, 0x2, RZ ;  /* 0x000000021d177824 */ /* 0x000fe200078e00ff */
[----:B------:R-:W-:Y:S01]  /*10c0*/  FSEL R35, R28, 1.875, P0 ;  /* 0x3ff000001c237808 */ /* 0x000fe20000000000 */
[----:B------:R-:W-:-:S03]  /*10d0*/  IMAD.MOV.U32 R28, RZ, RZ, R14 ;  /* 0x000000ffff1c7224 */ /* 0x000fc600078e000e */
[----:B------:R-:W-:-:S04]  /*10e0*/  LOP3.LUT R14, R29, R23, R22, 0x96, !PT ;  /* 0x000000171d0e7212 */ /* 0x000fc800078e9616 */
[----:B------:R-:W-:Y:S02]  /*10f0*/  @P1 LOP3.LUT R35, R32, 0x3ff00000, RZ, 0xfc, !PT ;  /* 0x3ff0000020231812 */ /* 0x000fe400078efcff */
[----:B------:R-:W-:-:S03]  /*1100*/  SEL R28, R28, RZ, P0 ;  /* 0x000000ff1c1c7207 */ /* 0x000fc60000000000 */
[----:B------:R-:W-:Y:S01]  /*1110*/  IMAD.MOV.U32 R29, RZ, RZ, R35 ;  /* 0x000000ffff1d7224 */ /* 0x000fe200078e0023 */
[----:B------:R-:W-:-:S04]  /*1120*/  LOP3.LUT R23, R14, R19, RZ, 0x3c, !PT ;  /* 0x000000130e177212 */ /* 0x000fc800078e3cff */
[----:B------:R-:W-:Y:S01]  /*1130*/  IADD3 R32, PT, PT, R46, 0x587c5, R23 ;  /* 0x000587c52e207810 */ /* 0x000fe20007ffe017 */
[----:B------:R-:W0:Y:S01]  /*1140*/  F2F.F32.F64 R29, R28 ;  /* 0x0000001c001d7310 */ /* 0x000e220000301000 */
[----:B------:R-:W-:Y:S02]  /*1150*/  IMAD.MOV.U32 R15, RZ, RZ, R18 ;  /* 0x000000ffff0f7224 */ /* 0x000fe400078e0012 */
[----:B------:R-:W-:Y:S01]  /*1160*/  IMAD.MOV.U32 R22, RZ, RZ, R19 ;  /* 0x000000ffff167224 */ /* 0x000fe200078e0013 */
[----:B------:R-:W-:Y:S01]  /*1170*/  I2FP.F32.U32 R32, R32 ;  /* 0x0000002000207245 */ /* 0x000fe20000201000 */
[----:B------:R-:W-:Y:S01]  /*1180*/  IMAD.MOV.U32 R14, RZ, RZ, R17 ;  /* 0x000000ffff0e7224 */ /* 0x000fe200078e0011 */
[----:B------:R1:W-:Y:S03]  /*1190*/  STL [R1+0x4], R16 ;  /* 0x0000041001007387 */ /* 0x0003e60000100800 */
[----:B------:R-:W-:Y:S01]  /*11a0*/  FFMA R32, R32, R33, 1.1641532182693481445e-10 ;  /* 0x2f00000020207423 */ /* 0x000fe20000000021 */
[----:B------:R1:W-:Y:S04]  /*11b0*/  STL.64 [R1+0x10], R22 ;  /* 0x0000101601007387 */ /* 0x0003e80000100a00 */
[----:B------:R1:W-:Y:S01]  /*11c0*/  STL.64 [R1+0x8], R14 ;  /* 0x0000080e01007387 */ /* 0x0003e20000100a00 */
[----:B0-----:R-:W-:-:S13]  /*11d0*/  FSETP.GEU.AND P0, PT, R32, R29, PT ;  /* 0x0000001d2000720b */ /* 0x001fda0003f0e000 */
[----:B-1----:R-:W-:Y:S05]  /*11e0*/  @P0 BRA `(.L_x_9) ;  /* 0x00000000004c0947 */ /* 0x002fea0003800000 */
[----:B------:R-:W-:Y:S01]  /*11f0*/  I2FP.F32.U32 R15, R24 ;  /* 0x00000018000f7245 */ /* 0x000fe20000201000 */
[----:B------:R-:W-:Y:S01]  /*1200*/  BSSY.RECONVERGENT B2, `(.L_x_10) ;  /* 0x000000d000027945 */ /* 0x000fe20003800200 */
[----:B------:R-:W-:Y:S02]  /*1210*/  FSEL R14, -R34, 2, !P2 ;  /* 0x40000000220e7808 */ /* 0x000fe40005000100 */
[----:B------:R-:W0:Y:S08]  /*1220*/  MUFU.RCP R22, R15 ;  /* 0x0000000f00167308 */ /* 0x000e300000001000 */
[----:B------:R-:W1:Y:S01]  /*1230*/  FCHK P0, R14, R15 ;  /* 0x0000000f0e007302 */ /* 0x000e620000000000 */
[----:B0-----:R-:W-:-:S04]  /*1240*/  FFMA R29, -R15, R22, 1 ;  /* 0x3f8000000f1d7423 */ /* 0x001fc80000000116 */
[----:B------:R-:W-:-:S04]  /*1250*/  FFMA R29, R22, R29, R22 ;  /* 0x0000001d161d7223 */ /* 0x000fc80000000016 */
[----:B------:R-:W-:-:S04]  /*1260*/  FFMA R22, R14, R29, RZ ;  /* 0x0000001d0e167223 */ /* 0x000fc800000000ff */
[----:B------:R-:W-:-:S04]  /*1270*/  FFMA R28, -R15, R22, R14 ;  /* 0x000000160f1c7223 */ /* 0x000fc8000000010e */
[----:B------:R-:W-:Y:S01]  /*1280*/  FFMA R22, R29, R28, R22 ;  /* 0x0000001c1d167223 */ /* 0x000fe20000000016 */
[----:B-1----:R-:W-:Y:S06]  /*1290*/  @!P0 BRA `(.L_x_11) ;  /* 0x00000000000c8947 */ /* 0x002fec0003800000 */
[----:B------:R-:W-:-:S07]  /*12a0*/  MOV R22, 0x12c0 ;  /* 0x000012c000167802 */ /* 0x000fce0000000f00 */
[----:B-----5:R-:W-:Y:S05]  /*12b0*/  CALL.REL.NOINC `($__internal_1_$__cuda_sm3x_div_rn_noftz_f32_slowpath) ;  /* 0x0000000c00fc7944 */ /* 0x020fea0003c00000 */
[----:B------:R-:W-:-:S07]  /*12c0*/  IMAD.MOV.U32 R22, RZ, RZ, R28 ;  /* 0x000000ffff167224 */ /* 0x000fce00078e001c */
.L_x_11:
[----:B------:R-:W-:Y:S05]  /*12d0*/  BSYNC.RECONVERGENT B2 ;  /* 0x0000000000027941 */ /* 0x000fea0003800200 */
.L_x_10:
[----:B------:R-:W-:Y:S01]  /*12e0*/  SEL R29, RZ, 0x1, P2 ;  /* 0x00000001ff1d7807 */ /* 0x000fe20001000000 */
[----:B------:R-:W0:Y:S04]  /*12f0*/  F2F.F64.F32 R14, R22 ;  /* 0x00000016000e7310 */ /* 0x000e280000201800 */
[----:B------:R1:W-:Y:S01]  /*1300*/  ST.E.U8 desc[UR36][R20.64], R29 ;  /* 0x0000001d14007985 */ /* 0x0003e2000c101124 */
[----:B0-----:R-:W-:-:S11]  /*1310*/  DADD R42, R42, -R14 ;  /* 0x000000002a2a7229 */ /* 0x001fd6000000080e */
.L_x_9:
[----:B------:R-:W-:Y:S05]  /*1320*/  BSYNC.RECONVERGENT B1 ;  /* 0x0000000000017941 */ /* 0x000fea0003800200 */
.L_x_8:
[----:B------:R-:W-:Y:S01]  /*1330*/  IMAD.HI.U32 R14, R50, 0x51eb851f, RZ ;  /* 0x51eb851f320e7827 */ /* 0x000fe200078e00ff */
[----:B------:R-:W-:Y:S04]  /*1340*/  BSSY.RECONVERGENT B1, `(.L_x_12) ;  /* 0x0000020000017945 */ /* 0x000fe80003800200 */
[----:B------:R-:W-:-:S05]  /*1350*/  SHF.R.U32.HI R14, RZ, 0x5, R14 ;  /* 0x00000005ff0e7819 */ /* 0x000fca000001160e */
[----:B------:R-:W-:-:S05]  /*1360*/  IMAD R14, R14, 0x64, R49 ;  /* 0x000000640e0e7824 */ /* 0x000fca00078e0231 */
[----:B------:R-:W-:-:S13]  /*1370*/  ISETP.NE.AND P0, PT, R14, RZ, PT ;  /* 0x000000ff0e00720c */ /* 0x000fda0003f05270 */
[----:B------:R-:W-:Y:S05]  /*1380*/  @P0 BRA `(.L_x_13) ;  /* 0x00000000006c0947 */ /* 0x000fea0003800000 */
[----:B------:R-:W-:Y:S01]  /*1390*/  DADD R14, -RZ, |R42| ;  /* 0x00000000ff0e7229 */ /* 0x000fe2000000052a */
[----:B------:R-:W-:Y:S01]  /*13a0*/  BSSY.RECONVERGENT B2, `(.L_x_14) ;  /* 0x0000005000027945 */ /* 0x000fe20003800200 */
[----:B------:R-:W-:-:S08]  /*13b0*/  MOV R22, 0x13f0 ;  /* 0x000013f000167802 */ /* 0x000fd00000000f00 */
[----:B------:R-:W-:Y:S02]  /*13c0*/  IMAD.MOV.U32 R28, RZ, RZ, R14 ;  /* 0x000000ffff1c7224 */ /* 0x000fe400078e000e */
[----:B------:R-:W-:-:S07]  /*13d0*/  IMAD.MOV.U32 R45, RZ, RZ, R15 ;  /* 0x000000ffff2d7224 */ /* 0x000fce00078e000f */
[----:B-1---5:R-:W-:Y:S05]  /*13e0*/  CALL.REL.NOINC `($_Z10simulationiPfS_P17curandStateXORWOW$__internal_accurate_pow) ;  /* 0x0000001400587944 */ /* 0x022fea0003c00000 */
[----:B------:R-:W-:Y:S05]  /*13f0*/  BSYNC.RECONVERGENT B2 ;  /* 0x0000000000027941 */ /* 0x000fea0003800200 */
.L_x_14:
[C---:B------:R-:W-:Y:S01]  /*1400*/  DADD R14, R42.reuse, 2 ;  /* 0x400000002a0e7429 */ /* 0x040fe20000000000 */
[----:B------:R-:W-:Y:S01]  /*1410*/  BSSY.RECONVERGENT B2, `(.L_x_15) ;  /* 0x000000e000027945 */ /* 0x000fe20003800200 */
[C---:B------:R-:W-:Y:S02]  /*1420*/  DSETP.NEU.AND P1, PT, R42.reuse, RZ, PT ;  /* 0x000000ff2a00722a */ /* 0x040fe40003f2d000 */
[----:B------:R-:W-:-:S06]  /*1430*/  DSETP.NEU.AND P0, PT, R42, 1, PT ;  /* 0x3ff000002a00742a */ /* 0x000fcc0003f0d000 */
[----:B------:R-:W-:Y:S02]  /*1440*/  LOP3.LUT R14, R15, 0x7ff00000, RZ, 0xc0, !PT ;  /* 0x7ff000000f0e7812 */ /* 0x000fe400078ec0ff */
[----:B------:R-:W-:Y:S02]  /*1450*/  FSEL R15, R21, RZ, P1 ;  /* 0x000000ff150f7208 */ /* 0x000fe40000800000 */
[----:B------:R-:W-:Y:S02]  /*1460*/  ISETP.NE.AND P2, PT, R14, 0x7ff00000, PT ;  /* 0x7ff000000e00780c */ /* 0x000fe40003f45270 */
[----:B------:R-:W-:-:S11]  /*1470*/  FSEL R14, R20, RZ, P1 ;  /* 0x000000ff140e7208 */ /* 0x000fd60000800000 */
[----:B------:R-:W-:Y:S05]  /*1480*/  @P2 BRA `(.L_x_16) ;  /* 0x0000000000182947 */ /* 0x000fea0003800000 */
[----:B------:R-:W-:-:S14]  /*1490*/  DSETP.NAN.AND P1, PT, R42, R42, PT ;  /* 0x0000002a2a00722a */ /* 0x000fdc0003f28000 */
[----:B------:R-:W-:Y:S01]  /*14a0*/  @P1 DADD R14, R42, 2 ;  /* 0x400000002a0e1429 */ /* 0x000fe20000000000 */
[----:B------:R-:W-:Y:S10]  /*14b0*/  @P1 BRA `(.L_x_16) ;  /* 0x00000000000c1947 */ /* 0x000ff40003800000 */
[----:B------:R-:W-:-:S14]  /*14c0*/  DSETP.NEU.AND P1, PT, |R42|, +INF , PT ;  /* 0x7ff000002a00742a */ /* 0x000fdc0003f2d200 */
[----:B------:R-:W-:Y:S02]  /*14d0*/  @!P1 IMAD.MOV.U32 R14, RZ, RZ, 0x0 ;  /* 0x00000000ff0e9424 */ /* 0x000fe400078e00ff */
[----:B------:R-:W-:-:S07]  /*14e0*/  @!P1 IMAD.MOV.U32 R15, RZ, RZ, 0x7ff00000 ;  /* 0x7ff00000ff0f9424 */ /* 0x000fce00078e00ff */
.L_x_16:
[----:B------:R-:W-:Y:S05]  /*14f0*/  BSYNC.RECONVERGENT B2 ;  /* 0x0000000000027941 */ /* 0x000fea0003800200 */
.L_x_15:
[----:B------:R-:W-:Y:S01]  /*1500*/  FSEL R14, R14, RZ, P0 ;  /* 0x000000ff0e0e7208 */ /* 0x000fe20000000000 */
[----:B------:R-:W-:Y:S01]  /*1510*/  DADD R12, R12, |R42| ;  /* 0x000000000c0c7229 */ /* 0x000fe2000000042a */
[----:B------:R-:W-:-:S06]  /*1520*/  FSEL R15, R15, 1.875, P0 ;  /* 0x3ff000000f0f7808 */ /* 0x000fcc0000000000 */
[----:B------:R-:W-:-:S11]  /*1530*/  DADD R6, R6, R14 ;  /* 0x0000000006067229 */ /* 0x000fd6000000000e */
.L_x_13:
[----:B------:R-:W-:Y:S05]  /*1540*/  BSYNC.RECONVERGENT B1 ;  /* 0x0000000000017941 */ /* 0x000fea0003800200 */
.L_x_12:
[----:B------:R-:W-:Y:S02]  /*1550*/  VIADD R50, R50, 0x1 ;  /* 0x0000000132327836 */ /* 0x000fe40000000000 */
[----:B------:R-:W-:Y:S02]  /*1560*/  VIADD R46, R46, 0x10974f ;  /* 0x0010974f2e2e7836 */ /* 0x000fe40000000000 */
[----:B------:R-:W-:Y:S01]  /*1570*/  VIADD R49, R49, 0xffffffff ;  /* 0xffffffff31317836 */ /* 0x000fe20000000000 */
[----:B------:R-:W-:Y:S06]  /*1580*/  @P3 BRA `(.L_x_17) ;  /* 0xfffffff000ec3947 */ /* 0x000fec000383ffff */
[----:B------:R-:W-:Y:S05]  /*1590*/  BSYNC.RECONVERGENT B0 ;  /* 0x0000000000007941 */ /* 0x000fea0003800200 */
.L_x_7:
[----:B-----5:R0:W-:Y:S04]  /*15a0*/  STL.64 [R44+0x18], R8 ;  /* 0x000018082c007387 */ /* 0x0201e80000100a00 */
[----:B------:R0:W-:Y:S04]  /*15b0*/  STL.64 [R44+0x28], R10 ;  /* 0x0000280a2c007387 */ /* 0x0001e80000100a00 */
[----:B------:R0:W-:Y:S04]  /*15c0*/  STL [R44+0x20], R3 ;  /* 0x000020032c007387 */ /* 0x0001e80000100800 */
[----:B------:R0:W5:Y:S04]  /*15d0*/  LDL R22, [R1+0x20] ;  /* 0x0000200001167983 */ /* 0x0001680000100800 */
[----:B------:R0:W5:Y:S04]  /*15e0*/  LDL.64 R32, [R1+0x28] ;  /* 0x0000280001207983 */ /* 0x0001680000100a00 */
[----:B------:R0:W5:Y:S01]  /*15f0*/  LDL.64 R34, [R1+0x18] ;  /* 0x0000180001227983 */ /* 0x0001620000100a00 */
[----:B------:R-:W-:-:S07]  /*1600*/  VIADD R28, R46, 0xfff4f076 ;  /* 0xfff4f0762e1c7836 */ /* 0x000fce0000000000 */
.L_x_6:
[----:B------:R-:W0:Y:S01]  /*1610*/  LDCU UR4, c[0x0][0x380] ;  /* 0x00007000ff0477ac */ /* 0x000e220008000800 */
[----:B------:R-:W-:Y:S01]  /*1620*/  IMAD.MOV.U32 R4, RZ, RZ, 0x1 ;  /* 0x00000001ff047424 */ /* 0x000fe200078e00ff */
[----:B-----5:R2:W-:Y:S01]  /*1630*/  STG.E.64 desc[UR36][R30.64+0x18], R34 ;  /* 0x000018221e007986 */ /* 0x0205e2000c101b24 */
[----:B-1----:R-:W-:Y:S01]  /*1640*/  IMAD.MOV.U32 R29, RZ, RZ, R16 ;  /* 0x000000ffff1d7224 */ /* 0x002fe200078e0010 */
[----:B------:R-:W-:Y:S01]  /*1650*/  FSETP.GEU.AND P1, PT, |R13|, 6.5827683646048100446e-37, PT ;  /* 0x036000000d00780b */ /* 0x000fe20003f2e200 */
[----:B------:R-:W-:Y:S01]  /*1660*/  BSSY.RECONVERGENT B0, `(.L_x_18) ;  /* 0x000001f000007945 */ /* 0x000fe20003800200 */
[----:B------:R2:W-:Y:S04]  /*1670*/  STG.E.64 desc[UR36][R30.64+0x28], R32 ;  /* 0x000028201e007986 */ /* 0x0005e8000c101b24 */
[----:B------:R2:W-:Y:S04]  /*1680*/  STG.E desc[UR36][R30.64+0x20], R22 ;  /* 0x000020161e007986 */ /* 0x0005e8000c101924 */
[----:B------:R2:W-:Y:S01]  /*1690*/  STG.E.64 desc[UR36][R30.64], R28 ;  /* 0x0000001c1e007986 */ /* 0x0005e2000c101b24 */
[----:B0-----:R-:W0:Y:S08]  /*16a0*/  I2F.F64 R10, UR4 ;  /* 0x00000004000a7d12 */ /* 0x001e300008201c00 */
[----:B0-----:R-:W0:Y:S02]  /*16b0*/  MUFU.RCP64H R5, R11 ;  /* 0x0000000b00057308 */ /* 0x001e240000001800 */
[----:B0-----:R-:W-:-:S08]  /*16c0*/  DFMA R8, -R10, R4, 1 ;  /* 0x3ff000000a08742b */ /* 0x001fd00000000104 */
[----:B------:R-:W-:-:S08]  /*16d0*/  DFMA R8, R8, R8, R8 ;  /* 0x000000080808722b */ /* 0x000fd00000000008 */
[----:B------:R-:W-:-:S08]  /*16e0*/  DFMA R8, R4, R8, R4 ;  /* 0x000000080408722b */ /* 0x000fd00000000004 */
[----:B------:R-:W-:-:S08]  /*16f0*/  DFMA R4, -R10, R8, 1 ;  /* 0x3ff000000a04742b */ /* 0x000fd00000000108 */
[----:B------:R-:W-:-:S08]  /*1700*/  DFMA R4, R8, R4, R8 ;  /* 0x000000040804722b */ /* 0x000fd00000000008 */
[----:B------:R-:W-:-:S08]  /*1710*/  DMUL R8, R4, R12 ;  /* 0x0000000c04087228 */ /* 0x000fd00000000000 */
[----:B------:R-:W-:-:S08]  /*1720*/  DFMA R14, -R10, R8, R12 ;  /* 0x000000080a0e722b */ /* 0x000fd0000000010c */
[----:B------:R-:W-:Y:S01]  /*1730*/  DFMA R4, R4, R14, R8 ;  /* 0x0000000e0404722b */ /* 0x000fe20000000008 */
[----:B------:R-:W-:Y:S02]  /*1740*/  IMAD.MOV.U32 R8, RZ, RZ, R17 ;  /* 0x000000ffff087224 */ /* 0x000fe400078e0011 */
[----:B------:R-:W-:Y:S02]  /*1750*/  IMAD.MOV.U32 R9, RZ, RZ, R18 ;  /* 0x000000ffff097224 */ /* 0x000fe400078e0012 */
[----:B------:R-:W-:Y:S02]  /*1760*/  IMAD.MOV.U32 R14, RZ, RZ, R19 ;  /* 0x000000ffff0e7224 */ /* 0x000fe400078e0013 */
[----:B------:R-:W-:Y:S01]  /*1770*/  IMAD.MOV.U32 R15, RZ, RZ, R23 ;  /* 0x000000ffff0f7224 */ /* 0x000fe200078e0017 */
[----:B------:R2:W-:Y:S02]  /*1780*/  STG.E.64 desc[UR36][R30.64+0x8], R8 ;  /* 0x000008081e007986 */ /* 0x0005e4000c101b24 */
[----:B------:R-:W-:-:S02]  /*1790*/  FFMA R0, RZ, R11, R5 ;  /* 0x0000000bff007223 */ /* 0x000fc40000000005 */
[----:B------:R2:W-:Y:S03]  /*17a0*/  STG.E.64 desc[UR36][R30.64+0x10], R14 ;  /* 0x0000100e1e007986 */ /* 0x0005e6000c101b24 */
[----:B------:R-:W-:-:S13]  /*17b0*/  FSETP.GT.AND P0, PT, |R0|, 1.469367938527859385e-39, PT ;  /* 0x001000000000780b */ /* 0x000fda0003f04200 */
[----:B--2---:R-:W-:Y:S05]  /*17c0*/  @P0 BRA P1, `(.L_x_19) ;  /* 0x0000000000200947 */ /* 0x004fea0000800000 */
[----:B------:R-:W-:Y:S01]  /*17d0*/  IMAD.MOV.U32 R14, RZ, RZ, R12 ;  /* 0x000000ffff0e7224 */ /* 0x000fe200078e000c */
[----:B------:R-:W-:Y:S01]  /*17e0*/  MOV R0, 0x1830 ;  /* 0x0000183000007802 */ /* 0x000fe20000000f00 */
[----:B------:R-:W-:Y:S02]  /*17f0*/  IMAD.MOV.U32 R15, RZ, RZ, R13 ;  /* 0x000000ffff0f7224 */ /* 0x000fe400078e000d */
[----:B------:R-:W-:Y:S02]  /*1800*/  IMAD.MOV.U32 R8, RZ, RZ, R10 ;  /* 0x000000ffff087224 */ /* 0x000fe400078e000a */
[----:B------:R-:W-:-:S07]  /*1810*/  IMAD.MOV.U32 R9, RZ, RZ, R11 ;  /* 0x000000ffff097224 */ /* 0x000fce00078e000b */
[----:B------:R-:W-:Y:S05]  /*1820*/  CALL.REL.NOINC `($__internal_0_$__cuda_sm20_div_rn_f64_full) ;  /* 0x0000000400307944 */ /* 0x000fea0003c00000 */
[----:B------:R-:W-:Y:S02]  /*1830*/  IMAD.MOV.U32 R4, RZ, RZ, R18 ;  /* 0x000000ffff047224 */ /* 0x000fe400078e0012 */
[----:B------:R-:W-:-:S07]  /*1840*/  IMAD.MOV.U32 R5, RZ, RZ, R19 ;  /* 0x000000ffff057224 */ /* 0x000fce00078e0013 */
.L_x_19:
[----:B------:R-:W-:Y:S05]  /*1850*/  BSYNC.RECONVERGENT B0 ;  /* 0x0000000000007941 */ /* 0x000fea0003800200 */
.L_x_18:
[----:B------:R-:W0:Y:S01]  /*1860*/  MUFU.RCP64H R9, R11 ;  /* 0x0000000b00097308 */ /* 0x000e220000001800 */
[----:B------:R-:W-:Y:S01]  /*1870*/  IMAD.MOV.U32 R8, RZ, RZ, 0x1 ;  /* 0x00000001ff087424 */ /* 0x000fe200078e00ff */
[----:B------:R-:W-:Y:S01]  /*1880*/  FSETP.GEU.AND P1, PT, |R7|, 6.5827683646048100446e-37, PT ;  /* 0x036000000700780b */ /* 0x000fe20003f2e200 */
[----:B------:R-:W-:Y:S05]  /*1890*/  BSSY.RECONVERGENT B0, `(.L_x_20) ;  /* 0x0000018000007945 */ /* 0x000fea0003800200 */
[----:B------:R-:W1:Y:S01]  /*18a0*/  F2F.F32.F64 R3, R4 ;  /* 0x0000000400037310 */ /* 0x000e620000301000 */
[----:B0-----:R-:W-:-:S08]  /*18b0*/  DFMA R12, -R10, R8, 1 ;  /* 0x3ff000000a0c742b */ /* 0x001fd00000000108 */
[----:B------:R-:W-:-:S08]  /*18c0*/  DFMA R12, R12, R12, R12 ;  /* 0x0000000c0c0c722b */ /* 0x000fd0000000000c */
[----:B------:R-:W-:Y:S02]  /*18d0*/  DFMA R8, R8, R12, R8 ;  /* 0x0000000c0808722b */ /* 0x000fe40000000008 */
[----:B------:R-:W0:Y:S06]  /*18e0*/  LDC.64 R12, c[0x0][0x388] ;  /* 0x0000e200ff0c7b82 */ /* 0x000e2c0000000a00 */
[----:B------:R-:W-:-:S08]  /*18f0*/  DFMA R14, -R10, R8, 1 ;  /* 0x3ff000000a0e742b */ /* 0x000fd00000000108 */
[----:B------:R-:W-:-:S08]  /*1900*/  DFMA R16, R8, R14, R8 ;  /* 0x0000000e0810722b */ /* 0x000fd00000000008 */
[----:B------:R-:W-:Y:S01]  /*1910*/  DMUL R8, R16, R6 ;  /* 0x0000000610087228 */ /* 0x000fe20000000000 */
[----:B0-----:R-:W-:-:S05]  /*1920*/  IMAD.WIDE R12, R27, 0x4, R12 ;  /* 0x000000041b0c7825 */ /* 0x001fca00078e020c */
[----:B-1----:R0:W-:Y:S02]  /*1930*/  STG.E desc[UR36][R12.64], R3 ;  /* 0x000000030c007986 */ /* 0x0021e4000c101924 */
[----:B------:R-:W-:-:S08]  /*1940*/  DFMA R14, -R10, R8, R6 ;  /* 0x000000080a0e722b */ /* 0x000fd00000000106 */
[----:B------:R-:W-:-:S10]  /*1950*/  DFMA R8, R16, R14, R8 ;  /* 0x0000000e1008722b */ /* 0x000fd40000000008 */
[----:B------:R-:W-:-:S05]  /*1960*/  FFMA R0, RZ, R11, R9 ;  /* 0x0000000bff007223 */ /* 0x000fca0000000009 */
[----:B------:R-:W-:-:S13]  /*1970*/  FSETP.GT.AND P0, PT, |R0|, 1.469367938527859385e-39, PT ;  /* 0x001000000000780b */ /* 0x000fda0003f04200 */
[----:B0-----:R-:W-:Y:S05]  /*1980*/  @P0 BRA P1, `(.L_x_21) ;  /* 0x0000000000200947 */ /* 0x001fea0000800000 */
        /* <DEDUP_REMOVED lines=8> */
.L_x_21:
[----:B------:R-:W-:Y:S05]  /*1a10*/  BSYNC.RECONVERGENT B0 ;  /* 0x0000000000007941 */ /* 0x000fea0003800200 */
.L_x_20:
[----:B------:R-:W-:Y:S01]  /*1a20*/  DADD R44, -RZ, |R4| ;  /* 0x00000000ff2c7229 */ /* 0x000fe20000000504 */
[----:B------:R-:W-:Y:S01]  /*1a30*/  BSSY.RECONVERGENT B0, `(.L_x_22) ;  /* 0x0000004000007945 */ /* 0x000fe20003800200 */
[----:B------:R-:W-:-:S08]  /*1a40*/  MOV R22, 0x1a70 ;  /* 0x00001a7000167802 */ /* 0x000fd00000000f00 */
[----:B------:R-:W-:-:S07]  /*1a50*/  IMAD.MOV.U32 R28, RZ, RZ, R44 ;  /* 0x000000ffff1c7224 */ /* 0x000fce00078e002c */
[----:B------:R-:W-:Y:S05]  /*1a60*/  CALL.REL.NOINC `($_Z10simulationiPfS_P17curandStateXORWOW$__internal_accurate_pow) ;  /* 0x0000000c00b87944 */ /* 0x000fea0003c00000 */
[----:B------:R-:W-:Y:S05]  /*1a70*/  BSYNC.RECONVERGENT B0 ;  /* 0x0000000000007941 */ /* 0x000fea0003800200 */
.L_x_22:
[C---:B------:R-:W-:Y:S01]  /*1a80*/  DADD R6, R4.reuse, 2 ;  /* 0x4000000004067429 */ /* 0x040fe20000000000 */
[----:B------:R-:W0:Y:S01]  /*1a90*/  I2F.F64.U32 R24, R24 ;  /* 0x0000001800187312 */ /* 0x000e220000201800 */
[C---:B------:R-:W-:Y:S01]  /*1aa0*/  DSETP.NEU.AND P0, PT, R4.reuse, RZ, PT ;  /* 0x000000ff0400722a */ /* 0x040fe20003f0d000 */
[----:B------:R-:W-:Y:S01]  /*1ab0*/  BSSY.RECONVERGENT B0, `(.L_x_23) ;  /* 0x000000e000007945 */ /* 0x000fe20003800200 */
[----:B------:R-:W-:-:S06]  /*1ac0*/  DSETP.NEU.AND P2, PT, R4, 1, PT ;  /* 0x3ff000000400742a */ /* 0x000fcc0003f4d000 */
[----:B------:R-:W-:Y:S01]  /*1ad0*/  LOP3.LUT R6, R7, 0x7ff00000, RZ, 0xc0, !PT ;  /* 0x7ff0000007067812 */ /* 0x000fe200078ec0ff */
[----:B------:R-:W-:-:S03]  /*1ae0*/  IMAD.MOV.U32 R7, RZ, RZ, R21 ;  /* 0x000000ffff077224 */ /* 0x000fc600078e0015 */
[----:B------:R-:W-:Y:S01]  /*1af0*/  ISETP.NE.AND P1, PT, R6, 0x7ff00000, PT ;  /* 0x7ff000000600780c */ /* 0x000fe20003f25270 */
[----:B------:R-:W-:Y:S01]  /*1b00*/  IMAD.MOV.U32 R6, RZ, RZ, R20 ;  /* 0x000000ffff067224 */ /* 0x000fe200078e0014 */
[----:B------:R-:W-:-:S11]  /*1b10*/  @!P0 CS2R R6, SRZ ;  /* 0x0000000000068805 */ /* 0x000fd6000001ff00 */
[----:B0-----:R-:W-:Y:S05]  /*1b20*/  @P1 BRA `(.L_x_24) ;  /* 0x0000000000181947 */ /* 0x001fea0003800000 */
[----:B------:R-:W-:-:S14]  /*1b30*/  DSETP.NAN.AND P0, PT, R4, R4, PT ;  /* 0x000000040400722a */ /* 0x000fdc0003f08000 */
[----:B------:R-:W-:Y:S01]  /*1b40*/  @P0 DADD R6, R4, 2 ;  /* 0x4000000004060429 */ /* 0x000fe20000000000 */
[----:B------:R-:W-:Y:S10]  /*1b50*/  @P0 BRA `(.L_x_24) ;  /* 0x00000000000c0947 */ /* 0x000ff40003800000 */
[----:B------:R-:W-:-:S14]  /*1b60*/  DSETP.NEU.AND P0, PT, |R4|, +INF , PT ;  /* 0x7ff000000400742a */ /* 0x000fdc0003f0d200 */
[----:B------:R-:W-:Y:S02]  /*1b70*/  @!P0 IMAD.MOV.U32 R6, RZ, RZ, 0x0 ;  /* 0x00000000ff068424 */ /* 0x000fe400078e00ff */
[----:B------:R-:W-:-:S07]  /*1b80*/  @!P0 IMAD.MOV.U32 R7, RZ, RZ, 0x7ff00000 ;  /* 0x7ff00000ff078424 */ /* 0x000fce00078e00ff */
.L_x_24:
[----:B------:R-:W-:Y:S05]  /*1b90*/  BSYNC.RECONVERGENT B0 ;  /* 0x0000000000007941 */ /* 0x000fea0003800200 */
.L_x_23:
[----:B------:R-:W-:Y:S02]  /*1ba0*/  FSEL R10, R6, RZ, P2 ;  /* 0x000000ff060a7208 */ /* 0x000fe40001000000 */
[----:B------:R-:W-:Y:S02]  /*1bb0*/  FSEL R11, R7, 1.875, P2 ;  /* 0x3ff00000070b7808 */ /* 0x000fe40001000000 */
[----:B------:R-:W0:Y:S04]  /*1bc0*/  LDC.64 R6, c[0x0][0x390] ;  /* 0x0000e400ff067b82 */ /* 0x000e280000000a00 */
[----:B------:R-:W-:-:S08]  /*1bd0*/  DADD R4, -R10, R8 ;  /* 0x000000000a047229 */ /* 0x000fd00000000108 */
[----:B------:R-:W-:-:S10]  /*1be0*/  DMUL R4, R4, R24 ;  /* 0x0000001804047228 */ /* 0x000fd40000000000 */
[----:B------:R-:W1:Y:S01]  /*1bf0*/  F2F.F32.F64 R5, R4 ;  /* 0x0000000400057310 */ /* 0x000e620000301000 */
[----:B0-----:R-:W-:Y:S01]  /*1c00*/  IMAD.WIDE R6, R27, 0x4, R6 ;  /* 0x000000041b067825 */ /* 0x001fe200078e0206 */
[----:B-1----:R-:W-:-:S04]  /*1c10*/  FSETP.GEU.AND P0, PT, R5, RZ, PT ;  /* 0x000000ff0500720b */ /* 0x002fc80003f0e000 */
[----:B------:R0:W-:Y:S09]  /*1c20*/  STG.E desc[UR36][R6.64], R5 ;  /* 0x0000000506007986 */ /* 0x0001f2000c101924 */
[----:B------:R-:W-:Y:S05]  /*1c30*/  @P0 EXIT ;  /* 0x000000000000094d */ /* 0x000fea0003800000 */
[----:B------:R-:W-:Y:S01]  /*1c40*/  MOV R0, 0x8 ;  /* 0x0000000800007802 */ /* 0x000fe20000000f00 */
[----:B------:R1:W-:Y:S01]  /*1c50*/  STL.128 [R1+0x30], R8 ;  /* 0x0000300801007387 */ /* 0x0003e20000100c00 */
[----:B------:R-:W2:Y:S01]  /*1c60*/  LDCU.64 UR4, c[0x4][0x50] ;  /* 0x01000a00ff0477ac */ /* 0x000ea20008000a00 */
[----:B0-----:R-:W-:Y:S01]  /*1c70*/  IADD3 R6, P0, P1, R1, 0x30, R2 ;  /* 0x0000003001067810 */ /* 0x001fe2000791e002 */
[----:B------:R1:W0:Y:S03]  /*1c80*/  LDC.64 R12, c[0x4][R0] ;  /* 0x01000000000c7b82 */ /* 0x0002260000000a00 */
[----:B------:R-:W-:Y:S01]  /*1c90*/  IADD3.X R7, PT, PT, RZ, UR38, RZ, P0, P1 ;  /* 0x00000026ff077c10 */ /* 0x000fe200087e24ff */
[----:B--2---:R-:W-:Y:S02]  /*1ca0*/  IMAD.U32 R4, RZ, RZ, UR4 ;  /* 0x00000004ff047e24 */ /* 0x004fe4000f8e00ff */
[----:B-1----:R-:W-:-:S07]  /*1cb0*/  IMAD.U32 R5, RZ, RZ, UR5 ;  /* 0x00000005ff057e24 */ /* 0x002fce000f8e00ff */
[----:B------:R-:W-:-:S07]  /*1cc0*/  LEPC R20, `(.L_x_25) ;  /* 0x000000001014794e */ /* 0x000fce0000000000 */
[----:B0-----:R-:W-:Y:S05]  /*1cd0*/  CALL.ABS.NOINC R12 ;  /* 0x000000000c007343 */ /* 0x001fea0003c00000 */
.L_x_25:
[----:B------:R-:W-:Y:S05]  /*1ce0*/  EXIT ;  /* 0x000000000000794d */ /* 0x000fea0003800000 */
        .weak           $__internal_0_$__cuda_sm20_div_rn_f64_full
        .type           $__internal_0_$__cuda_sm20_div_rn_f64_full,@function
        .size           $__internal_0_$__cuda_sm20_div_rn_f64_full,($__internal_1_$__cuda_sm3x_div_rn_noftz_f32_slowpath - $__internal_0_$__cuda_sm20_div_rn_f64_full)
$__internal_0_$__cuda_sm20_div_rn_f64_full:
[C---:B------:R-:W-:Y:S01]  /*1cf0*/  FSETP.GEU.AND P0, PT, |R9|.reuse, 1.469367938527859385e-39, PT ;  /* 0x001000000900780b */ /* 0x040fe20003f0e200 */
[----:B------:R-:W-:Y:S01]  /*1d00*/  IMAD.MOV.U32 R16, RZ, RZ, 0x1 ;  /* 0x00000001ff107424 */ /* 0x000fe200078e00ff */
[----:B------:R-:W-:Y:S01]  /*1d10*/  LOP3.LUT R12, R9, 0x800fffff, RZ, 0xc0, !PT ;  /* 0x800fffff090c7812 */ /* 0x000fe200078ec0ff */
[----:B------:R-:W-:Y:S01]  /*1d20*/  IMAD.MOV.U32 R25, RZ, RZ, 0x1ca00000 ;  /* 0x1ca00000ff197424 */ /* 0x000fe200078e00ff */
[C---:B------:R-:W-:Y:S01]  /*1d30*/  FSETP.GEU.AND P2, PT, |R15|.reuse, 1.469367938527859385e-39, PT ;  /* 0x001000000f00780b */ /* 0x040fe20003f4e200 */
[----:B------:R-:W-:Y:S01]  /*1d40*/  BSSY.RECONVERGENT B1, `(.L_x_26) ;  /* 0x0000053000017945 */ /* 0x000fe20003800200 */
[----:B------:R-:W-:Y:S01]  /*1d50*/  LOP3.LUT R13, R12, 0x3ff00000, RZ, 0xfc, !PT ;  /* 0x3ff000000c0d7812 */ /* 0x000fe200078efcff */
[----:B------:R-:W-:Y:S01]  /*1d60*/  IMAD.MOV.U32 R12, RZ, RZ, R8 ;  /* 0x000000ffff0c7224 */ /* 0x000fe200078e0008 */
[----:B------:R-:W-:Y:S02]  /*1d70*/  LOP3.LUT R29, R15, 0x7ff00000, RZ, 0xc0, !PT ;  /* 0x7ff000000f1d7812 */ /* 0x000fe400078ec0ff */
[----:B------:R-:W-:-:S03]  /*1d80*/  LOP3.LUT R28, R9, 0x7ff00000, RZ, 0xc0, !PT ;  /* 0x7ff00000091c7812 */ /* 0x000fc600078ec0ff */
[----:B------:R-:W-:Y:S01]  /*1d90*/  @!P0 DMUL R12, R8, 8.98846567431157953865e+307 ;  /* 0x7fe00000080c8828 */ /* 0x000fe20000000000 */
[----:B------:R-:W-:Y:S01]  /*1da0*/  ISETP.GE.U32.AND P1, PT, R29, R28, PT ;  /* 0x0000001c1d00720c */ /* 0x000fe20003f26070 */
[----:B------:R-:W-:Y:S02]  /*1db0*/  IMAD.MOV.U32 R26, RZ, RZ, R29 ;  /* 0x000000ffff1a7224 */ /* 0x000fe400078e001d */
[----:B------:R-:W-:Y:S02]  /*1dc0*/  @!P2 LOP3.LUT R3, R9, 0x7ff00000, RZ, 0xc0, !PT ;  /* 0x7ff000000903a812 */ /* 0x000fe400078ec0ff */
[----:B------:R-:W0:Y:S02]  /*1dd0*/  MUFU.RCP64H R17, R13 ;  /* 0x0000000d00117308 */ /* 0x000e240000001800 */
[----:B------:R-:W-:-:S04]  /*1de0*/  @!P2 ISETP.GE.U32.AND P3, PT, R29, R3, PT ;  /* 0x000000031d00a20c */ /* 0x000fc80003f66070 */
[----:B------:R-:W-:-:S04]  /*1df0*/  @!P2 SEL R3, R25, 0x63400000, !P3 ;  /* 0x634000001903a807 */ /* 0x000fc80005800000 */
[----:B------:R-:W-:Y:S01]  /*1e00*/  @!P2 LOP3.LUT R3, R3, 0x80000000, R15, 0xf8, !PT ;  /* 0x800000000303a812 */ /* 0x000fe200078ef80f */
[----:B0-----:R-:W-:-:S08]  /*1e10*/  DFMA R18, R16, -R12, 1 ;  /* 0x3ff000001012742b */ /* 0x001fd0000000080c */
[----:B------:R-:W-:-:S08]  /*1e20*/  DFMA R18, R18, R18, R18 ;  /* 0x000000121212722b */ /* 0x000fd00000000012 */
[----:B------:R-:W-:Y:S01]  /*1e30*/  DFMA R20, R16, R18, R16 ;  /* 0x000000121014722b */ /* 0x000fe20000000010 */
[----:B------:R-:W-:Y:S01]  /*1e40*/  SEL R17, R25, 0x63400000, !P1 ;  /* 0x6340000019117807 */ /* 0x000fe20004800000 */
[----:B------:R-:W-:Y:S01]  /*1e50*/  IMAD.MOV.U32 R16, RZ, RZ, R14 ;  /* 0x000000ffff107224 */ /* 0x000fe200078e000e */
[----:B------:R-:W-:Y:S01]  /*1e60*/  @!P2 LOP3.LUT R19, R3, 0x100000, RZ, 0xfc, !PT ;  /* 0x001000000313a812 */ /* 0x000fe200078efcff */
[----:B------:R-:W-:Y:S01]  /*1e70*/  @!P2 IMAD.MOV.U32 R18, RZ, RZ, RZ ;  /* 0x000000ffff12a224 */ /* 0x000fe200078e00ff */
[----:B------:R-:W-:Y:S01]  /*1e80*/  LOP3.LUT R17, R17, 0x800fffff, R15, 0xf8, !PT ;  /* 0x800fffff11117812 */ /* 0x000fe200078ef80f */
[----:B------:R-:W-:Y:S02]  /*1e90*/  IMAD.MOV.U32 R3, RZ, RZ, R28 ;  /* 0x000000ffff037224 */ /* 0x000fe400078e001c */
[----:B------:R-:W-:Y:S01]  /*1ea0*/  DFMA R22, R20, -R12, 1 ;  /* 0x3ff000001416742b */ /* 0x000fe2000000080c */
[----:B------:R-:W-:Y:S02]  /*1eb0*/  @!P0 LOP3.LUT R3, R13, 0x7ff00000, RZ, 0xc0, !PT ;  /* 0x7ff000000d038812 */ /* 0x000fe400078ec0ff */
[----:B------:R-:W-:-:S03]  /*1ec0*/  @!P2 DFMA R16, R16, 2, -R18 ;  /* 0x400000001010a82b */ /* 0x000fc60000000812 */
[----:B------:R-:W-:Y:S02]  /*1ed0*/  VIADD R30, R3, 0xffffffff ;  /* 0xffffffff031e7836 */ /* 0x000fe40000000000 */
[----:B------:R-:W-:-:S05]  /*1ee0*/  DFMA R20, R20, R22, R20 ;  /* 0x000000161414722b */ /* 0x000fca0000000014 */
[----:B------:R-:W-:-:S03]  /*1ef0*/  @!P2 LOP3.LUT R26, R17, 0x7ff00000, RZ, 0xc0, !PT ;  /* 0x7ff00000111aa812 */ /* 0x000fc600078ec0ff */
[----:B------:R-:W-:Y:S02]  /*1f00*/  DMUL R18, R20, R16 ;  /* 0x0000001014127228 */ /* 0x000fe40000000000 */
[----:B------:R-:W-:-:S05]  /*1f10*/  VIADD R28, R26, 0xffffffff ;  /* 0xffffffff1a1c7836 */ /* 0x000fca0000000000 */
[----:B------:R-:W-:Y:S01]  /*1f20*/  ISETP.GT.U32.AND P0, PT, R28, 0x7feffffe, PT ;  /* 0x7feffffe1c00780c */ /* 0x000fe20003f04070 */
[----:B------:R-:W-:-:S03]  /*1f30*/  DFMA R22, R18, -R12, R16 ;  /* 0x8000000c1216722b */ /* 0x000fc60000000010 */
[----:B------:R-:W-:-:S05]  /*1f40*/  ISETP.GT.U32.OR P0, PT, R30, 0x7feffffe, P0 ;  /* 0x7feffffe1e00780c */ /* 0x000fca0000704470 */
[----:B------:R-:W-:-:S08]  /*1f50*/  DFMA R20, R20, R22, R18 ;  /* 0x000000161414722b */ /* 0x000fd00000000012 */
[----:B------:R-:W-:Y:S05]  /*1f60*/  @P0 BRA `(.L_x_27) ;  /* 0x00000000006c0947 */ /* 0x000fea0003800000 */
[----:B------:R-:W-:-:S04]  /*1f70*/  LOP3.LUT R14, R9, 0x7ff00000, RZ, 0xc0, !PT ;  /* 0x7ff00000090e7812 */ /* 0x000fc800078ec0ff */
[CC--:B------:R-:W-:Y:S02]  /*1f80*/  VIADDMNMX R3, R29.reuse, -R14.reuse, 0xb9600000, !PT ;  /* 0xb96000001d037446 */ /* 0x0c0fe4000780090e */
[----:B------:R-:W-:Y:S01]  /*1f90*/  ISETP.GE.U32.AND P0, PT, R29, R14, PT ;  /* 0x0000000e1d00720c */ /* 0x000fe20003f06070 */
[----:B------:R-:W-:Y:S01]  /*1fa0*/  IMAD.MOV.U32 R14, RZ, RZ, RZ ;  /* 0x000000ffff0e7224 */ /* 0x000fe200078e00ff */
[----:B------:R-:W-:Y:S02]  /*1fb0*/  VIMNMX R3, PT, PT, R3, 0x46a00000, PT ;  /* 0x46a0000003037848 */ /* 0x000fe40003fe0100 */
[----:B------:R-:W-:-:S05]  /*1fc0*/  SEL R22, R25, 0x63400000, !P0 ;  /* 0x6340000019167807 */ /* 0x000fca0004000000 */
[----:B------:R-:W-:-:S04]  /*1fd0*/  IMAD.IADD R22, R3, 0x1, -R22 ;  /* 0x0000000103167824 */ /* 0x000fc800078e0a16 */
[----:B------:R-:W-:-:S06]  /*1fe0*/  VIADD R15, R22, 0x7fe00000 ;  /* 0x7fe00000160f7836 */ /* 0x000fcc0000000000 */
[----:B------:R-:W-:-:S10]  /*1ff0*/  DMUL R18, R20, R14 ;  /* 0x0000000e14127228 */ /* 0x000fd40000000000 */
[----:B------:R-:W-:-:S13]  /*2000*/  FSETP.GTU.AND P0, PT, |R19|, 1.469367938527859385e-39, PT ;  /* 0x001000001300780b */ /* 0x000fda0003f0c200 */
[----:B------:R-:W-:Y:S05]  /*2010*/  @P0 BRA `(.L_x_28) ;  /* 0x0000000000940947 */ /* 0x000fea0003800000 */
[----:B------:R-:W-:Y:S01]  /*2020*/  DFMA R12, R20, -R12, R16 ;  /* 0x8000000c140c722b */ /* 0x000fe20000000010 */
[----:B------:R-:W-:-:S09]  /*2030*/  IMAD.MOV.U32 R14, RZ, RZ, RZ ;  /* 0x000000ffff0e7224 */ /* 0x000fd200078e00ff */
[C---:B------:R-:W-:Y:S02]  /*2040*/  FSETP.NEU.AND P0, PT, R13.reuse, RZ, PT ;  /* 0x000000ff0d00720b */ /* 0x040fe40003f0d000 */
[----:B------:R-:W-:-:S04]  /*2050*/  LOP3.LUT R3, R13, 0x80000000, R9, 0x48, !PT ;  /* 0x800000000d037812 */ /* 0x000fc800078e4809 */
[----:B------:R-:W-:-:S07]  /*2060*/  LOP3.LUT R15, R3, R15, RZ, 0xfc, !PT ;  /* 0x0000000f030f7212 */ /* 0x000fce00078efcff */
[----:B------:R-:W-:Y:S05]  /*2070*/  @!P0 BRA `(.L_x_28) ;  /* 0x00000000007c8947 */ /* 0x000fea0003800000 */
[----:B------:R-:W-:Y:S01]  /*2080*/  IMAD.MOV R9, RZ, RZ, -R22 ;  /* 0x000000ffff097224 */ /* 0x000fe200078e0a16 */
[----:B------:R-:W-:Y:S01]  /*2090*/  DMUL.RP R14, R20, R14 ;  /* 0x0000000e140e7228 */ /* 0x000fe20000008000 */
[----:B------:R-:W-:-:S06]  /*20a0*/  IMAD.MOV.U32 R8, RZ, RZ, RZ ;  /* 0x000000ffff087224 */ /* 0x000fcc00078e00ff */
[----:B------:R-:W-:-:S03]  /*20b0*/  DFMA R8, R18, -R8, R20 ;  /* 0x800000081208722b */ /* 0x000fc60000000014 */
[----:B------:R-:W-:-:S03]  /*20c0*/  LOP3.LUT R3, R15, R3, RZ, 0x3c, !PT ;  /* 0x000000030f037212 */ /* 0x000fc600078e3cff */
[----:B------:R-:W-:-:S04]  /*20d0*/  IADD3 R8, PT, PT, -R22, -0x43300000, RZ ;  /* 0xbcd0000016087810 */ /* 0x000fc80007ffe1ff */
[----:B------:R-:W-:-:S04]  /*20e0*/  FSETP.NEU.AND P0, PT, |R9|, R8, PT ;  /* 0x000000080900720b */ /* 0x000fc80003f0d200 */
[----:B------:R-:W-:Y:S02]  /*20f0*/  FSEL R18, R14, R18, !P0 ;  /* 0x000000120e127208 */ /* 0x000fe40004000000 */
[----:B------:R-:W-:Y:S01]  /*2100*/  FSEL R19, R3, R19, !P0 ;  /* 0x0000001303137208 */ /* 0x000fe20004000000 */
[----:B------:R-:W-:Y:S06]  /*2110*/  BRA `(.L_x_28) ;  /* 0x0000000000547947 */ /* 0x000fec0003800000 */
.L_x_27:
[----:B------:R-:W-:-:S14]  /*2120*/  DSETP.NAN.AND P0, PT, R14, R14, PT ;  /* 0x0000000e0e00722a */ /* 0x000fdc0003f08000 */
[----:B------:R-:W-:Y:S05]  /*2130*/  @P0 BRA `(.L_x_29) ;  /* 0x0000000000440947 */ /* 0x000fea0003800000 */
[----:B------:R-:W-:-:S14]  /*2140*/  DSETP.NAN.AND P0, PT, R8, R8, PT ;  /* 0x000000080800722a */ /* 0x000fdc0003f08000 */
[----:B------:R-:W-:Y:S05]  /*2150*/  @P0 BRA `(.L_x_30) ;  /* 0x0000000000300947 */ /* 0x000fea0003800000 */
[----:B------:R-:W-:Y:S01]  /*2160*/  ISETP.NE.AND P0, PT, R26, R3, PT ;  /* 0x000000031a00720c */ /* 0x000fe20003f05270 */
[----:B------:R-:W-:Y:S02]  /*2170*/  IMAD.MOV.U32 R18, RZ, RZ, 0x0 ;  /* 0x00000000ff127424 */ /* 0x000fe400078e00ff */
[----:B------:R-:W-:-:S10]  /*2180*/  IMAD.MOV.U32 R19, RZ, RZ, -0x80000 ;  /* 0xfff80000ff137424 */ /* 0x000fd400078e00ff */
[----:B------:R-:W-:Y:S05]  /*2190*/  @!P0 BRA `(.L_x_28) ;  /* 0x0000000000348947 */ /* 0x000fea0003800000 */
[----:B------:R-:W-:Y:S02]  /*21a0*/  ISETP.NE.AND P0, PT, R26, 0x7ff00000, PT ;  /* 0x7ff000001a00780c */ /* 0x000fe40003f05270 */
[----:B------:R-:W-:Y:S02]  /*21b0*/  LOP3.LUT R19, R15, 0x80000000, R9, 0x48, !PT ;  /* 0x800000000f137812 */ /* 0x000fe400078e4809 */
[----:B------:R-:W-:-:S13]  /*21c0*/  ISETP.EQ.OR P0, PT, R3, RZ, !P0 ;  /* 0x000000ff0300720c */ /* 0x000fda0004702670 */
[----:B------:R-:W-:Y:S01]  /*21d0*/  @P0 LOP3.LUT R3, R19, 0x7ff00000, RZ, 0xfc, !PT ;  /* 0x7ff0000013030812 */ /* 0x000fe200078efcff */
[----:B------:R-:W-:Y:S02]  /*21e0*/  @!P0 IMAD.MOV.U32 R18, RZ, RZ, RZ ;  /* 0x000000ffff128224 */ /* 0x000fe400078e00ff */
[----:B------:R-:W-:Y:S02]  /*21f0*/  @P0 IMAD.MOV.U32 R18, RZ, RZ, RZ ;  /* 0x000000ffff120224 */ /* 0x000fe400078e00ff */
[----:B------:R-:W-:Y:S01]  /*2200*/  @P0 IMAD.MOV.U32 R19, RZ, RZ, R3 ;  /* 0x000000ffff130224 */ /* 0x000fe200078e0003 */
[----:B------:R-:W-:Y:S06]  /*2210*/  BRA `(.L_x_28) ;  /* 0x0000000000147947 */ /* 0x000fec0003800000 */
.L_x_30:
[----:B------:R-:W-:Y:S01]  /*2220*/  LOP3.LUT R19, R9, 0x80000, RZ, 0xfc, !PT ;  /* 0x0008000009137812 */ /* 0x000fe200078efcff */
[----:B------:R-:W-:Y:S01]  /*2230*/  IMAD.MOV.U32 R18, RZ, RZ, R8 ;  /* 0x000000ffff127224 */ /* 0x000fe200078e0008 */
[----:B------:R-:W-:Y:S06]  /*2240*/  BRA `(.L_x_28) ;  /* 0x0000000000087947 */ /* 0x000fec0003800000 */
.L_x_29:
[----:B------:R-:W-:Y:S01]  /*2250*/  LOP3.LUT R19, R15, 0x80000, RZ, 0xfc, !PT ;  /* 0x000800000f137812 */ /* 0x000fe200078efcff */
[----:B------:R-:W-:-:S07]  /*2260*/  IMAD.MOV.U32 R18, RZ, RZ, R14 ;  /* 0x000000ffff127224 */ /* 0x000fce00078e000e */
.L_x_28:
[----:B------:R-:W-:Y:S05]  /*2270*/  BSYNC.RECONVERGENT B1 ;  /* 0x0000000000017941 */ /* 0x000fea0003800200 */
.L_x_26:
[----:B------:R-:W-:Y:S02]  /*2280*/  IMAD.MOV.U32 R8, RZ, RZ, R0 ;  /* 0x000000ffff087224 */ /* 0x000fe400078e0000 */
[----:B------:R-:W-:-:S04]  /*2290*/  IMAD.MOV.U32 R9, RZ, RZ, 0x0 ;  /* 0x00000000ff097424 */ /* 0x000fc800078e00ff */
[----:B------:R-:W-:Y:S05]  /*22a0*/  RET.REL.NODEC R8 `(_Z10simulationiPfS_P17curandStateXORWOW) ;  /* 0xffffffdc08547950 */ /* 0x000fea0003c3ffff */
        .weak           $__internal_1_$__cuda_sm3x_div_rn_noftz_f32_slowpath
        .type           $__internal_1_$__cuda_sm3x_div_rn_noftz_f32_slowpath,@function
        .size           $__internal_1_$__cuda_sm3x_div_rn_noftz_f32_slowpath,($_Z10simulationiPfS_P17curandStateXORWOW$__internal_accurate_pow - $__internal_1_$__cuda_sm3x_div_rn_noftz_f32_slowpath)
$__internal_1_$__cuda_sm3x_div_rn_noftz_f32_slowpath:
[--C-:B------:R-:W-:Y:S01]  /*22b0*/  SHF.R.U32.HI R28, RZ, 0x17, R15.reuse ;  /* 0x00000017ff1c7819 */ /* 0x100fe2000001160f */
[----:B------:R-:W-:Y:S01]  /*22c0*/  BSSY.RECONVERGENT B3, `(.L_x_31) ;  /* 0x0000064000037945 */ /* 0x000fe20003800200 */
[--C-:B------:R-:W-:Y:S01]  /*22d0*/  SHF.R.U32.HI R29, RZ, 0x17, R14.reuse ;  /* 0x00000017ff1d7819 */ /* 0x100fe2000001160e */
[----:B------:R-:W-:Y:S01]  /*22e0*/  IMAD.MOV.U32 R32, RZ, RZ, R14 ;  /* 0x000000ffff207224 */ /* 0x000fe200078e000e */
[----:B------:R-:W-:Y:S01]  /*22f0*/  LOP3.LUT R28, R28, 0xff, RZ, 0xc0, !PT ;  /* 0x000000ff1c1c7812 */ /* 0x000fe200078ec0ff */
[----:B------:R-:W-:Y:S01]  /*2300*/  IMAD.MOV.U32 R33, RZ, RZ, R15 ;  /* 0x000000ffff217224 */ /* 0x000fe200078e000f */
[----:B------:R-:W-:-:S03]  /*2310*/  LOP3.LUT R36, R29, 0xff, RZ, 0xc0, !PT ;  /* 0x000000ff1d247812 */ /* 0x000fc600078ec0ff */
[----:B------:R-:W-:Y:S02]  /*2320*/  VIADD R34, R28, 0xffffffff ;  /* 0xffffffff1c227836 */ /* 0x000fe40000000000 */
[----:B------:R-:W-:-:S03]  /*2330*/  VIADD R35, R36, 0xffffffff ;  /* 0xffffffff24237836 */ /* 0x000fc60000000000 */
[----:B------:R-:W-:-:S04]  /*2340*/  ISETP.GT.U32.AND P0, PT, R34, 0xfd, PT ;  /* 0x000000fd2200780c */ /* 0x000fc80003f04070 */
[----:B------:R-:W-:-:S13]  /*2350*/  ISETP.GT.U32.OR P0, PT, R35, 0xfd, P0 ;  /* 0x000000fd2300780c */ /* 0x000fda0000704470 */
[----:B------:R-:W-:Y:S01]  /*2360*/  @!P0 IMAD.MOV.U32 R29, RZ, RZ, RZ ;  /* 0x000000ffff1d8224 */ /* 0x000fe200078e00ff */
[----:B------:R-:W-:Y:S06]  /*2370*/  @!P0 BRA `(.L_x_32) ;  /* 0x00000000005c8947 */ /* 0x000fec0003800000 */
[----:B------:R-:W-:Y:S02]  /*2380*/  FSETP.GTU.FTZ.AND P0, PT, |R14|, +INF , PT ;  /* 0x7f8000000e00780b */ /* 0x000fe40003f1c200 */
[----:B------:R-:W-:-:S04]  /*2390*/  FSETP.GTU.FTZ.AND P1, PT, |R15|, +INF , PT ;  /* 0x7f8000000f00780b */ /* 0x000fc80003f3c200 */
[----:B------:R-:W-:-:S13]  /*23a0*/  PLOP3.LUT P0, PT, P0, P1, PT, 0xf8, 0x8f ;  /* 0x00000000008f781c */ /* 0x000fda0000703f70 */
[----:B------:R-:W-:Y:S05]  /*23b0*/  @P0 BRA `(.L_x_33) ;  /* 0x00000004004c0947 */ /* 0x000fea0003800000 */
[----:B------:R-:W-:-:S13]  /*23c0*/  LOP3.LUT P0, RZ, R33, 0x7fffffff, R32, 0xc8, !PT ;  /* 0x7fffffff21ff7812 */ /* 0x000fda000780c820 */
[----:B------:R-:W-:Y:S05]  /*23d0*/  @!P0 BRA `(.L_x_34) ;  /* 0x00000004003c8947 */ /* 0x000fea0003800000 */
[C---:B------:R-:W-:Y:S02]  /*23e0*/  FSETP.NEU.FTZ.AND P4, PT, |R14|.reuse, +INF , PT ;  /* 0x7f8000000e00780b */ /* 0x040fe40003f9d200 */
[----:B------:R-:W-:Y:S02]  /*23f0*/  FSETP.NEU.FTZ.AND P1, PT, |R15|, +INF , PT ;  /* 0x7f8000000f00780b */ /* 0x000fe40003f3d200 */
[----:B------:R-:W-:-:S11]  /*2400*/  FSETP.NEU.FTZ.AND P0, PT, |R14|, +INF , PT ;  /* 0x7f8000000e00780b */ /* 0x000fd60003f1d200 */
[----:B------:R-:W-:Y:S05]  /*2410*/  @!P1 BRA !P4, `(.L_x_34) ;  /* 0x00000004002c9947 */ /* 0x000fea0006000000 */
[----:B------:R-:W-:-:S04]  /*2420*/  LOP3.LUT P4, RZ, R32, 0x7fffffff, RZ, 0xc0, !PT ;  /* 0x7fffffff20ff7812 */ /* 0x000fc8000788c0ff */
[----:B------:R-:W-:-:S13]  /*2430*/  PLOP3.LUT P1, PT, P1, P4, PT, 0x2f, 0xf2 ;  /* 0x0000000000f2781c */ /* 0x000fda0000f28577 */
[----:B------:R-:W-:Y:S05]  /*2440*/  @P1 BRA `(.L_x_35) ;  /* 0x0000000400181947 */ /* 0x000fea0003800000 */
[----:B------:R-:W-:-:S04]  /*2450*/  LOP3.LUT P1, RZ, R33, 0x7fffffff, RZ, 0xc0, !PT ;  /* 0x7fffffff21ff7812 */ /* 0x000fc8000782c0ff */
[----:B------:R-:W-:-:S13]  /*2460*/  PLOP3.LUT P0, PT, P0, P1, PT, 0x2f, 0xf2 ;  /* 0x0000000000f2781c */ /* 0x000fda0000702577 */
[----:B------:R-:W-:Y:S05]  /*2470*/  @P0 BRA `(.L_x_36) ;  /* 0x0000000400000947 */ /* 0x000fea0003800000 */
[----:B------:R-:W-:Y:S02]  /*2480*/  ISETP.GE.AND P0, PT, R35, RZ, PT ;  /* 0x000000ff2300720c */ /* 0x000fe40003f06270 */
[----:B------:R-:W-:-:S11]  /*2490*/  ISETP.GE.AND P1, PT, R34, RZ, PT ;  /* 0x000000ff2200720c */ /* 0x000fd60003f26270 */
[----:B------:R-:W-:Y:S02]  /*24a0*/  @P0 IMAD.MOV.U32 R29, RZ, RZ, RZ ;  /* 0x000000ffff1d0224 */ /* 0x000fe400078e00ff */
[----:B------:R-:W-:Y:S01]  /*24b0*/  @!P0 FFMA R32, R14, 1.84467440737095516160e+19, RZ ;  /* 0x5f8000000e208823 */ /* 0x000fe200000000ff */
[----:B------:R-:W-:Y:S02]  /*24c0*/  @!P0 IMAD.MOV.U32 R29, RZ, RZ, -0x40 ;  /* 0xffffffc0ff1d8424 */ /* 0x000fe400078e00ff */
[----:B------:R-:W-:Y:S02]  /*24d0*/  @!P1 FFMA R33, R15, 1.84467440737095516160e+19, RZ ;  /* 0x5f8000000f219823 */ /* 0x000fe400000000ff */
[----:B------:R-:W-:-:S07]  /*24e0*/  @!P1 VIADD R29, R29, 0x40 ;  /* 0x000000401d1d9836 */ /* 0x000fce0000000000 */
.L_x_32:
[----:B------:R-:W-:Y:S01]  /*24f0*/  LEA R14, R28, 0xc0800000, 0x17 ;  /* 0xc08000001c0e7811 */ /* 0x000fe200078eb8ff */
[----:B------:R-:W-:Y:S04]  /*2500*/  BSSY.RECONVERGENT B4, `(.L_x_37) ;  /* 0x0000036000047945 */ /* 0x000fe80003800200 */
[----:B------:R-:W-:Y:S02]  /*2510*/  IMAD.IADD R34, R33, 0x1, -R14 ;  /* 0x0000000121227824 */ /* 0x000fe400078e0a0e */
[----:B------:R-:W-:Y:S02]  /*2520*/  VIADD R33, R36, 0xffffff81 ;  /* 0xffffff8124217836 */ /* 0x000fe40000000000 */
[----:B------:R-:W0:Y:S01]  /*2530*/  MUFU.RCP R15, R34 ;  /* 0x00000022000f7308 */ /* 0x000e220000001000 */
[----:B------:R-:W-:Y:S01]  /*2540*/  FADD.FTZ R35, -R34, -RZ ;  /* 0x800000ff22237221 */ /* 0x000fe20000010100 */
[----:B------:R-:W-:-:S03]  /*2550*/  IMAD R14, R33, -0x800000, R32 ;  /* 0xff800000210e7824 */ /* 0x000fc600078e0220 */
[----:B0-----:R-:W-:-:S04]  /*2560*/  FFMA R36, R15, R35, 1 ;  /* 0x3f8000000f247423 */ /* 0x001fc80000000023 */
[----:B------:R-:W-:-:S04]  /*2570*/  FFMA R15, R15, R36, R15 ;  /* 0x000000240f0f7223 */ /* 0x000fc8000000000f */
[----:B------:R-:W-:-:S04]  /*2580*/  FFMA R32, R14, R15, RZ ;  /* 0x0000000f0e207223 */ /* 0x000fc800000000ff */
[----:B------:R-:W-:-:S04]  /*2590*/  FFMA R36, R35, R32, R14 ;  /* 0x0000002023247223 */ /* 0x000fc8000000000e */
[----:B------:R-:W-:Y:S01]  /*25a0*/  FFMA R36, R15, R36, R32 ;  /* 0x000000240f247223 */ /* 0x000fe20000000020 */
[----:B------:R-:W-:-:S03]  /*25b0*/  IADD3 R32, PT, PT, R33, 0x7f, -R28 ;  /* 0x0000007f21207810 */ /* 0x000fc60007ffe81c */
[----:B------:R-:W-:Y:S02]  /*25c0*/  FFMA R35, R35, R36, R14 ;  /* 0x0000002423237223 */ /* 0x000fe4000000000e */
[----:B------:R-:W-:Y:S02]  /*25d0*/  IMAD.IADD R29, R32, 0x1, R29 ;  /* 0x00000001201d7824 */ /* 0x000fe400078e021d */
[----:B------:R-:W-:-:S05]  /*25e0*/  FFMA R14, R15, R35, R36 ;  /* 0x000000230f0e7223 */ /* 0x000fca0000000024 */
[----:B------:R-:W-:-:S04]  /*25f0*/  SHF.R.U32.HI R28, RZ, 0x17, R14 ;  /* 0x00000017ff1c7819 */ /* 0x000fc8000001160e */
[----:B------:R-:W-:-:S05]  /*2600*/  LOP3.LUT R28, R28, 0xff, RZ, 0xc0, !PT ;  /* 0x000000ff1c1c7812 */ /* 0x000fca00078ec0ff */
[----:B------:R-:W-:-:S04]  /*2610*/  IMAD.IADD R33, R28, 0x1, R29 ;  /* 0x000000011c217824 */ /* 0x000fc800078e021d */
[----:B------:R-:W-:-:S05]  /*2620*/  VIADD R28, R33, 0xffffffff ;  /* 0xffffffff211c7836 */ /* 0x000fca0000000000 */
[----:B------:R-:W-:-:S13]  /*2630*/  ISETP.GE.U32.AND P0, PT, R28, 0xfe, PT ;  /* 0x000000fe1c00780c */ /* 0x000fda0003f06070 */
[----:B------:R-:W-:Y:S05]  /*2640*/  @!P0 BRA `(.L_x_38) ;  /* 0x0000000000808947 */ /* 0x000fea0003800000 */
[----:B------:R-:W-:-:S13]  /*2650*/  ISETP.GT.AND P0, PT, R33, 0xfe, PT ;  /* 0x000000fe2100780c */ /* 0x000fda0003f04270 */
[----:B------:R-:W-:Y:S05]  /*2660*/  @P0 BRA `(.L_x_39) ;  /* 0x00000000006c0947 */ /* 0x000fea0003800000 */
[----:B------:R-:W-:-:S13]  /*2670*/  ISETP.GE.AND P0, PT, R33, 0x1, PT ;  /* 0x000000012100780c */ /* 0x000fda0003f06270 */
[----:B------:R-:W-:Y:S05]  /*2680*/  @P0 BRA `(.L_x_40) ;  /* 0x0000000000740947 */ /* 0x000fea0003800000 */
[----:B------:R-:W-:Y:S02]  /*2690*/  ISETP.GE.AND P0, PT, R33, -0x18, PT ;  /* 0xffffffe82100780c */ /* 0x000fe40003f06270 */
[----:B------:R-:W-:-:S11]  /*26a0*/  LOP3.LUT R14, R14, 0x80000000, RZ, 0xc0, !PT ;  /* 0x800000000e0e7812 */ /* 0x000fd600078ec0ff */
[----:B------:R-:W-:Y:S05]  /*26b0*/  @!P0 BRA `(.L_x_40) ;  /* 0x0000000000688947 */ /* 0x000fea0003800000 */
[-CC-:B------:R-:W-:Y:S01]  /*26c0*/  FFMA.RZ R28, R15, R35.reuse, R36.reuse ;  /* 0x000000230f1c7223 */ /* 0x180fe2000000c024 */
[C---:B------:R-:W-:Y:S01]  /*26d0*/  VIADD R32, R33.reuse, 0x20 ;  /* 0x0000002021207836 */ /* 0x040fe20000000000 */
[C---:B------:R-:W-:Y:S02]  /*26e0*/  ISETP.NE.AND P4, PT, R33.reuse, RZ, PT ;  /* 0x000000ff2100720c */ /* 0x040fe40003f85270 */
[----:B------:R-:W-:Y:S01]  /*26f0*/  ISETP.NE.AND P1, PT, R33, RZ, PT ;  /* 0x000000ff2100720c */ /* 0x000fe20003f25270 */
[----:B------:R-:W-:Y:S01]  /*2700*/  IMAD.MOV R33, RZ, RZ, -R33 ;  /* 0x000000ffff217224 */ /* 0x000fe200078e0a21 */
[----:B------:R-:W-:Y:S01]  /*2710*/  LOP3.LUT R29, R28, 0x7fffff, RZ, 0xc0, !PT ;  /* 0x007fffff1c1d7812 */ /* 0x000fe200078ec0ff */
[CCC-:B------:R-:W-:Y:S01]  /*2720*/  FFMA.RP R28, R15.reuse, R35.reuse, R36.reuse ;  /* 0x000000230f1c7223 */ /* 0x1c0fe20000008024 */
[----:B------:R-:W-:Y:S02]  /*2730*/  FFMA.RM R15, R15, R35, R36 ;  /* 0x000000230f0f7223 */ /* 0x000fe40000004024 */
[----:B------:R-:W-:-:S03]  /*2740*/  LOP3.LUT R29, R29, 0x800000, RZ, 0xfc, !PT ;  /* 0x008000001d1d7812 */ /* 0x000fc600078efcff */
[----:B------:R-:W-:Y:S02]  /*2750*/  FSETP.NEU.FTZ.AND P0, PT, R28, R15, PT ;  /* 0x0000000f1c00720b */ /* 0x000fe40003f1d000 */
[----:B------:R-:W-:Y:S02]  /*2760*/  SHF.L.U32 R32, R29, R32, RZ ;  /* 0x000000201d207219 */ /* 0x000fe400000006ff */
[----:B------:R-:W-:Y:S02]  /*2770*/  SEL R28, R33, RZ, P4 ;  /* 0x000000ff211c7207 */ /* 0x000fe40002000000 */
[----:B------:R-:W-:Y:S02]  /*2780*/  ISETP.NE.AND P1, PT, R32, RZ, P1 ;  /* 0x000000ff2000720c */ /* 0x000fe40000f25270 */
[----:B------:R-:W-:Y:S02]  /*2790*/  SHF.R.U32.HI R28, RZ, R28, R29 ;  /* 0x0000001cff1c7219 */ /* 0x000fe4000001161d */
[----:B------:R-:W-:-:S02]  /*27a0*/  PLOP3.LUT P0, PT, P0, P1, PT, 0xf8, 0x8f ;  /* 0x00000000008f781c */ /* 0x000fc40000703f70 */
[----:B------:R-:W-:Y:S02]  /*27b0*/  SHF.R.U32.HI R32, RZ, 0x1, R28 ;  /* 0x00000001ff207819 */ /* 0x000fe4000001161c */
[----:B------:R-:W-:-:S04]  /*27c0*/  SEL R15, RZ, 0x1, !P0 ;  /* 0x00000001ff0f7807 */ /* 0x000fc80004000000 */
[----:B------:R-:W-:-:S04]  /*27d0*/  LOP3.LUT R15, R15, 0x1, R32, 0xf8, !PT ;  /* 0x000000010f0f7812 */ /* 0x000fc800078ef820 */
[----:B------:R-:W-:-:S05]  /*27e0*/  LOP3.LUT R15, R15, R28, RZ, 0xc0, !PT ;  /* 0x0000001c0f0f7212 */ /* 0x000fca00078ec0ff */
[----:B------:R-:W-:-:S05]  /*27f0*/  IMAD.IADD R15, R32, 0x1, R15 ;  /* 0x00000001200f7824 */ /* 0x000fca00078e020f */
[----:B------:R-:W-:Y:S01]  /*2800*/  LOP3.LUT R14, R15, R14, RZ, 0xfc, !PT ;  /* 0x0000000e0f0e7212 */ /* 0x000fe200078efcff */
[----:B------:R-:W-:Y:S06]  /*2810*/  BRA `(.L_x_40) ;  /* 0x0000000000107947 */ /* 0x000fec0003800000 */
.L_x_39:
[----:B------:R-:W-:-:S04]  /*2820*/  LOP3.LUT R14, R14, 0x80000000, RZ, 0xc0, !PT ;  /* 0x800000000e0e7812 */ /* 0x000fc800078ec0ff */
[----:B------:R-:W-:Y:S01]  /*2830*/  LOP3.LUT R14, R14, 0x7f800000, RZ, 0xfc, !PT ;  /* 0x7f8000000e0e7812 */ /* 0x000fe200078efcff */
[----:B------:R-:W-:Y:S06]  /*2840*/  BRA `(.L_x_40) ;  /* 0x0000000000047947 */ /* 0x000fec0003800000 */
.L_x_38:
[----:B------:R-:W-:-:S07]  /*2850*/  IMAD R14, R29, 0x800000, R14 ;  /* 0x008000001d0e7824 */ /* 0x000fce00078e020e */
.L_x_40:
[----:B------:R-:W-:Y:S05]  /*2860*/  BSYNC.RECONVERGENT B4 ;  /* 0x0000000000047941 */ /* 0x000fea0003800200 */
.L_x_37:
[----:B------:R-:W-:Y:S05]  /*2870*/  BRA `(.L_x_41) ;  /* 0x0000000000207947 */ /* 0x000fea0003800000 */
.L_x_36:
[----:B------:R-:W-:-:S04]  /*2880*/  LOP3.LUT R14, R33, 0x80000000, R32, 0x48, !PT ;  /* 0x80000000210e7812 */ /* 0x000fc800078e4820 */
[----:B------:R-:W-:Y:S01]  /*2890*/  LOP3.LUT R14, R14, 0x7f800000, RZ, 0xfc, !PT ;  /* 0x7f8000000e0e7812 */ /* 0x000fe200078efcff */
[----:B------:R-:W-:Y:S06]  /*28a0*/  BRA `(.L_x_41) ;  /* 0x0000000000147947 */ /* 0x000fec0003800000 */
.L_x_35:
[----:B------:R-:W-:Y:S01]  /*28b0*/  LOP3.LUT R14, R33, 0x80000000, R32, 0x48, !PT ;  /* 0x80000000210e7812 */ /* 0x000fe200078e4820 */
[----:B------:R-:W-:Y:S06]  /*28c0*/  BRA `(.L_x_41) ;  /* 0x00000000000c7947 */ /* 0x000fec0003800000 */
.L_x_34:
[----:B------:R-:W0:Y:S01]  /*28d0*/  MUFU.RSQ R14, -QNAN ;  /* 0xffc00000000e7908 */ /* 0x000e220000001400 */
[----:B------:R-:W-:Y:S05]  /*28e0*/  BRA `(.L_x_41) ;  /* 0x0000000000047947 */ /* 0x000fea0003800000 */
.L_x_33:
[----:B------:R-:W-:-:S07]  /*28f0*/  FADD.FTZ R14, R14, R15 ;  /* 0x0000000f0e0e7221 */ /* 0x000fce0000010000 */
.L_x_41:
[----:B------:R-:W-:Y:S05]  /*2900*/  BSYNC.RECONVERGENT B3 ;  /* 0x0000000000037941 */ /* 0x000fea0003800200 */
.L_x_31:
[----:B0-----:R-:W-:Y:S02]  /*2910*/  IMAD.MOV.U32 R28, RZ, RZ, R14 ;  /* 0x000000ffff1c7224 */ /* 0x001fe400078e000e */
[----:B------:R-:W-:Y:S02]  /*2920*/  IMAD.MOV.U32 R14, RZ, RZ, R22 ;  /* 0x000000ffff0e7224 */ /* 0x000fe400078e0016 */
[----:B------:R-:W-:-:S04]  /*2930*/  IMAD.MOV.U32 R15, RZ, RZ, 0x0 ;  /* 0x00000000ff0f7424 */ /* 0x000fc800078e00ff */
[----:B------:R-:W-:Y:S05]  /*2940*/  RET.REL.NODEC R14 `(_Z10simulationiPfS_P17curandStateXORWOW) ;  /* 0xffffffd40eac7950 */ /* 0x000fea0003c3ffff */
        .type           $_Z10simulationiPfS_P17curandStateXORWOW$__internal_accurate_pow,@function
        .size           $_Z10simulationiPfS_P17curandStateXORWOW$__internal_accurate_pow,(.L_x_55 - $_Z10simulationiPfS_P17curandStateXORWOW$__internal_accurate_pow)
$_Z10simulationiPfS_P17curandStateXORWOW$__internal_accurate_pow:
[----:B------:R-:W-:Y:S01]  /*2950*/  ISETP.GT.U32.AND P0, PT, R45, 0xfffff, PT ;  /* 0x000fffff2d00780c */ /* 0x000fe20003f04070 */
[----:B------:R-:W-:Y:S01]  /*2960*/  IMAD.MOV.U32 R14, RZ, RZ, R28 ;  /* 0x000000ffff0e7224 */ /* 0x000fe200078e001c */
[----:B------:R-:W-:Y:S01]  /*2970*/  UMOV UR4, 0x7d2cafe2 ;  /* 0x7d2cafe200047882 */ /* 0x000fe20000000000 */
[--C-:B------:R-:W-:Y:S01]  /*2980*/  IMAD.MOV.U32 R15, RZ, RZ, R45.reuse ;  /* 0x000000ffff0f7224 */ /* 0x100fe200078e002d */
[----:B------:R-:W-:Y:S01]  /*2990*/  UMOV UR5, 0x3eb0f5ff ;  /* 0x3eb0f5ff00057882 */ /* 0x000fe20000000000 */
[--C-:B------:R-:W-:Y:S01]  /*29a0*/  IMAD.MOV.U32 R20, RZ, RZ, R45.reuse ;  /* 0x000000ffff147224 */ /* 0x100fe200078e002d */
[----:B------:R-:W-:Y:S01]  /*29b0*/  SHF.R.U32.HI R45, RZ, 0x14, R45 ;  /* 0x00000014ff2d7819 */ /* 0x000fe2000001162d */
[----:B------:R-:W-:Y:S01]  /*29c0*/  IMAD.MOV.U32 R32, RZ, RZ, 0x41ad3b5a ;  /* 0x41ad3b5aff207424 */ /* 0x000fe200078e00ff */
[----:B------:R-:W-:Y:S01]  /*29d0*/  UMOV UR6, 0x3b39803f ;  /* 0x3b39803f00067882 */ /* 0x000fe20000000000 */
[----:B------:R-:W-:Y:S01]  /*29e0*/  IMAD.MOV.U32 R33, RZ, RZ, 0x3ed0f5d2 ;  /* 0x3ed0f5d2ff217424 */ /* 0x000fe200078e00ff */
[----:B------:R-:W-:-:S03]  /*29f0*/  UMOV UR7, 0x3c7abc9e ;  /* 0x3c7abc9e00077882 */ /* 0x000fc60000000000 */
[----:B------:R-:W-:-:S10]  /*2a00*/  @!P0 DMUL R14, R14, 1.80143985094819840000e+16 ;  /* 0x435000000e0e8828 */ /* 0x000fd40000000000 */
[----:B------:R-:W-:Y:S01]  /*2a10*/  @!P0 IMAD.MOV.U32 R20, RZ, RZ, R15 ;  /* 0x000000ffff148224 */ /* 0x000fe200078e000f */
[----:B------:R-:W-:Y:S01]  /*2a20*/  @!P0 LEA.HI R45, R15, 0xffffffca, RZ, 0xc ;  /* 0xffffffca0f2d8811 */ /* 0x000fe200078f60ff */
[----:B------:R-:W-:-:S03]  /*2a30*/  @!P0 IMAD.MOV.U32 R28, RZ, RZ, R14 ;  /* 0x000000ffff1c8224 */ /* 0x000fc600078e000e */
[----:B------:R-:W-:-:S04]  /*2a40*/  LOP3.LUT R20, R20, 0x800fffff, RZ, 0xc0, !PT ;  /* 0x800fffff14147812 */ /* 0x000fc800078ec0ff */
[----:B------:R-:W-:Y:S01]  /*2a50*/  LOP3.LUT R29, R20, 0x3ff00000, RZ, 0xfc, !PT ;  /* 0x3ff00000141d7812 */ /* 0x000fe200078efcff */
[----:B------:R-:W-:-:S03]  /*2a60*/  IMAD.MOV.U32 R20, RZ, RZ, RZ ;  /* 0x000000ffff147224 */ /* 0x000fc600078e00ff */
[----:B------:R-:W-:-:S13]  /*2a70*/  ISETP.GE.U32.AND P1, PT, R29, 0x3ff6a09f, PT ;  /* 0x3ff6a09f1d00780c */ /* 0x000fda0003f26070 */
[----:B------:R-:W-:-:S04]  /*2a80*/  @P1 VIADD R21, R29, 0xfff00000 ;  /* 0xfff000001d151836 */ /* 0x000fc80000000000 */
[----:B------:R-:W-:-:S06]  /*2a90*/  @P1 IMAD.MOV.U32 R29, RZ, RZ, R21 ;  /* 0x000000ffff1d1224 */ /* 0x000fcc00078e0015 */
[C---:B------:R-:W-:Y:S02]  /*2aa0*/  DADD R36, R28.reuse, 1 ;  /* 0x3ff000001c247429 */ /* 0x040fe40000000000 */
[----:B------:R-:W-:-:S04]  /*2ab0*/  DADD R28, R28, -1 ;  /* 0xbff000001c1c7429 */ /* 0x000fc80000000000 */
[----:B------:R-:W0:Y:S02]  /*2ac0*/  MUFU.RCP64H R21, R37 ;  /* 0x0000002500157308 */ /* 0x000e240000001800 */
[----:B0-----:R-:W-:-:S08]  /*2ad0*/  DFMA R34, -R36, R20, 1 ;  /* 0x3ff000002422742b */ /* 0x001fd00000000114 */
[----:B------:R-:W-:-:S08]  /*2ae0*/  DFMA R34, R34, R34, R34 ;  /* 0x000000222222722b */ /* 0x000fd00000000022 */
[----:B------:R-:W-:-:S08]  /*2af0*/  DFMA R34, R20, R34, R20 ;  /* 0x000000221422722b */ /* 0x000fd00000000014 */
[----:B------:R-:W-:-:S08]  /*2b00*/  DMUL R20, R28, R34 ;  /* 0x000000221c147228 */ /* 0x000fd00000000000 */
[----:B------:R-:W-:-:S08]  /*2b10*/  DFMA R20, R28, R34, R20 ;  /* 0x000000221c14722b */ /* 0x000fd00000000014 */
[----:B------:R-:W-:-:S08]  /*2b20*/  DMUL R40, R20, R20 ;  /* 0x0000001414287228 */ /* 0x000fd00000000000 */
[----:B------:R-:W-:Y:S01]  /*2b30*/  DFMA R32, R40, UR4, R32 ;  /* 0x0000000428207c2b */ /* 0x000fe20008000020 */
[----:B------:R-:W-:Y:S01]  /*2b40*/  UMOV UR4, 0x75488a3f ;  /* 0x75488a3f00047882 */ /* 0x000fe20000000000 */
[----:B------:R-:W-:-:S06]  /*2b50*/  UMOV UR5, 0x3ef3b20a ;  /* 0x3ef3b20a00057882 */ /* 0x000fcc0000000000 */
[----:B------:R-:W-:Y:S01]  /*2b60*/  DFMA R38, R40, R32, UR4 ;  /* 0x0000000428267e2b */ /* 0x000fe20008000020 */
[----:B------:R-:W-:Y:S01]  /*2b70*/  UMOV UR4, 0xe4faecd5 ;  /* 0xe4faecd500047882 */ /* 0x000fe20000000000 */
[----:B------:R-:W-:Y:S01]  /*2b80*/  UMOV UR5, 0x3f1745cd ;  /* 0x3f1745cd00057882 */ /* 0x000fe20000000000 */
[----:B------:R-:W-:-:S05]  /*2b90*/  DADD R32, R28, -R20 ;  /* 0x000000001c207229 */ /* 0x000fca0000000814 */
[----:B------:R-:W-:Y:S01]  /*2ba0*/  DFMA R38, R40, R38, UR4 ;  /* 0x0000000428267e2b */ /* 0x000fe20008000026 */
[----:B------:R-:W-:Y:S01]  /*2bb0*/  UMOV UR4, 0x258a578b ;  /* 0x258a578b00047882 */ /* 0x000fe20000000000 */
[----:B------:R-:W-:Y:S01]  /*2bc0*/  UMOV UR5, 0x3f3c71c7 ;  /* 0x3f3c71c700057882 */ /* 0x000fe20000000000 */
[----:B------:R-:W-:-:S05]  /*2bd0*/  DADD R32, R32, R32 ;  /* 0x0000000020207229 */ /* 0x000fca0000000020 */
[----:B------:R-:W-:Y:S01]  /*2be0*/  DFMA R38, R40, R38, UR4 ;  /* 0x0000000428267e2b */ /* 0x000fe20008000026 */
[----:B------:R-:W-:Y:S01]  /*2bf0*/  UMOV UR4, 0x9242b910 ;  /* 0x9242b91000047882 */ /* 0x000fe20000000000 */
[----:B------:R-:W-:Y:S01]  /*2c00*/  UMOV UR5, 0x3f624924 ;  /* 0x3f62492400057882 */ /* 0x000fe20000000000 */
[----:B------:R-:W-:-:S05]  /*2c10*/  DFMA R32, R28, -R20, R32 ;  /* 0x800000141c20722b */ /* 0x000fca0000000020 */
[----:B------:R-:W-:Y:S01]  /*2c20*/  DFMA R38, R40, R38, UR4 ;  /* 0x0000000428267e2b */ /* 0x000fe20008000026 */
[----:B------:R-:W-:Y:S01]  /*2c30*/  UMOV UR4, 0x99999dfb ;  /* 0x99999dfb00047882 */ /* 0x000fe20000000000 */
[----:B------:R-:W-:Y:S01]  /*2c40*/  UMOV UR5, 0x3f899999 ;  /* 0x3f89999900057882 */ /* 0x000fe20000000000 */
[----:B------:R-:W-:Y:S02]  /*2c50*/  DMUL R32, R34, R32 ;  /* 0x0000002022207228 */ /* 0x000fe40000000000 */
[----:B------:R-:W-:-:S03]  /*2c60*/  DMUL R34, R20, R20 ;  /* 0x0000001414227228 */ /* 0x000fc60000000000 */
[----:B------:R-:W-:Y:S01]  /*2c70*/  DFMA R38, R40, R38, UR4 ;  /* 0x0000000428267e2b */ /* 0x000fe20008000026 */
[----:B------:R-:W-:Y:S01]  /*2c80*/  UMOV UR4, 0x55555555 ;  /* 0x5555555500047882 */ /* 0x000fe20000000000 */
[----:B------:R-:W-:-:S03]  /*2c90*/  UMOV UR5, 0x3fb55555 ;  /* 0x3fb5555500057882 */ /* 0x000fc60000000000 */
[----:B------:R-:W-:-:S03]  /*2ca0*/  DMUL R14, R20, R34 ;  /* 0x00000022140e7228 */ /* 0x000fc60000000000 */
[----:B------:R-:W-:-:S08]  /*2cb0*/  DFMA R28, R40, R38, UR4 ;  /* 0x00000004281c7e2b */ /* 0x000fd00008000026 */
[----:B------:R-:W-:Y:S01]  /*2cc0*/  DADD R36, -R28, UR4 ;  /* 0x000000041c247e29 */ /* 0x000fe20008000100 */
[----:B------:R-:W-:Y:S01]  /*2cd0*/  UMOV UR4, 0xb9e7b0 ;  /* 0x00b9e7b000047882 */ /* 0x000fe20000000000 */
[----:B------:R-:W-:-:S06]  /*2ce0*/  UMOV UR5, 0x3c46a4cb ;  /* 0x3c46a4cb00057882 */ /* 0x000fcc0000000000 */
[----:B------:R-:W-:Y:S02]  /*2cf0*/  DFMA R36, R40, R38, R36 ;  /* 0x000000262824722b */ /* 0x000fe40000000024 */
[----:B------:R-:W-:Y:S01]  /*2d00*/  DFMA R38, R20, R20, -R34 ;  /* 0x000000141426722b */ /* 0x000fe20000000822 */
[----:B------:R-:W-:Y:S02]  /*2d10*/  VIADD R41, R33, 0x100000 ;  /* 0x0010000021297836 */ /* 0x000fe40000000000 */
[----:B------:R-:W-:-:S06]  /*2d20*/  IMAD.MOV.U32 R40, RZ, RZ, R32 ;  /* 0x000000ffff287224 */ /* 0x000fcc00078e0020 */
[----:B------:R-:W-:Y:S02]  /*2d30*/  DFMA R38, R20, R40, R38 ;  /* 0x000000281426722b */ /* 0x000fe40000000026 */
[----:B------:R-:W-:Y:S01]  /*2d40*/  DADD R40, R36, -UR4 ;  /* 0x8000000424287e29 */ /* 0x000fe20008000000 */
[----:B------:R-:W-:Y:S01]  /*2d50*/  UMOV UR4, 0x80000000 ;  /* 0x8000000000047882 */ /* 0x000fe20000000000 */
[----:B------:R-:W-:Y:S01]  /*2d60*/  DFMA R36, R20, R34, -R14 ;  /* 0x000000221424722b */ /* 0x000fe2000000080e */
[----:B------:R-:W-:-:S07]  /*2d70*/  UMOV UR5, 0x43300000 ;  /* 0x4330000000057882 */ /* 0x000fce0000000000 */
[----:B------:R-:W-:Y:S02]  /*2d80*/  DFMA R36, R32, R34, R36 ;  /* 0x000000222024722b */ /* 0x000fe40000000024 */
[----:B------:R-:W-:-:S06]  /*2d90*/  DADD R34, R28, R40 ;  /* 0x000000001c227229 */ /* 0x000fcc0000000028 */
[----:B------:R-:W-:Y:S02]  /*2da0*/  DFMA R36, R20, R38, R36 ;  /* 0x000000261424722b */ /* 0x000fe40000000024 */
[----:B------:R-:W-:Y:S02]  /*2db0*/  DADD R38, R28, -R34 ;  /* 0x000000001c267229 */ /* 0x000fe40000000822 */
[----:B------:R-:W-:-:S06]  /*2dc0*/  DMUL R28, R34, R14 ;  /* 0x0000000e221c7228 */ /* 0x000fcc0000000000 */
[----:B------:R-:W-:Y:S02]  /*2dd0*/  DADD R40, R40, R38 ;  /* 0x0000000028287229 */ /* 0x000fe40000000026 */
[----:B------:R-:W-:-:S08]  /*2de0*/  DFMA R38, R34, R14, -R28 ;  /* 0x0000000e2226722b */ /* 0x000fd0000000081c */
[----:B------:R-:W-:-:S08]  /*2df0*/  DFMA R36, R34, R36, R38 ;  /* 0x000000242224722b */ /* 0x000fd00000000026 */
[----:B------:R-:W-:-:S08]  /*2e00*/  DFMA R40, R40, R14, R36 ;  /* 0x0000000e2828722b */ /* 0x000fd00000000024 */
[----:B------:R-:W-:-:S08]  /*2e10*/  DADD R34, R28, R40 ;  /* 0x000000001c227229 */ /* 0x000fd00000000028 */
[--C-:B------:R-:W-:Y:S02]  /*2e20*/  DADD R14, R20, R34.reuse ;  /* 0x00000000140e7229 */ /* 0x100fe40000000022 */
[----:B------:R-:W-:-:S06]  /*2e30*/  DADD R28, R28, -R34 ;  /* 0x000000001c1c7229 */ /* 0x000fcc0000000822 */
[----:B------:R-:W-:Y:S02]  /*2e40*/  DADD R20, R20, -R14 ;  /* 0x0000000014147229 */ /* 0x000fe4000000080e */
[----:B------:R-:W-:-:S06]  /*2e50*/  DADD R28, R40, R28 ;  /* 0x00000000281c7229 */ /* 0x000fcc000000001c */
[----:B------:R-:W-:-:S08]  /*2e60*/  DADD R20, R34, R20 ;  /* 0x0000000022147229 */ /* 0x000fd00000000014 */
[----:B------:R-:W-:Y:S01]  /*2e70*/  DADD R20, R28, R20 ;  /* 0x000000001c147229 */ /* 0x000fe20000000014 */
[C---:B------:R-:W-:Y:S02]  /*2e80*/  VIADD R28, R45.reuse, 0xfffffc01 ;  /* 0xfffffc012d1c7836 */ /* 0x040fe40000000000 */
[----:B------:R-:W-:Y:S02]  /*2e90*/  @P1 VIADD R28, R45, 0xfffffc02 ;  /* 0xfffffc022d1c1836 */ /* 0x000fe40000000000 */
[----:B------:R-:W-:-:S03]  /*2ea0*/  IMAD.MOV.U32 R29, RZ, RZ, 0x43300000 ;  /* 0x43300000ff1d7424 */ /* 0x000fc600078e00ff */
[----:B------:R-:W-:Y:S01]  /*2eb0*/  DADD R34, R32, R20 ;  /* 0x0000000020227229 */ /* 0x000fe20000000014 */
[----:B------:R-:W-:-:S06]  /*2ec0*/  LOP3.LUT R28, R28, 0x80000000, RZ, 0x3c, !PT ;  /* 0x800000001c1c7812 */ /* 0x000fcc00078e3cff */
[----:B------:R-:W-:Y:S01]  /*2ed0*/  DADD R28, R28, -UR4 ;  /* 0x800000041c1c7e29 */ /* 0x000fe20008000000 */
[----:B------:R-:W-:Y:S01]  /*2ee0*/  UMOV UR4, 0xfefa39ef ;  /* 0xfefa39ef00047882 */ /* 0x000fe20000000000 */
[----:B------:R-:W-:Y:S01]  /*2ef0*/  DADD R32, R14, R34 ;  /* 0x000000000e207229 */ /* 0x000fe20000000022 */
[----:B------:R-:W-:-:S07]  /*2f00*/  UMOV UR5, 0x3fe62e42 ;  /* 0x3fe62e4200057882 */ /* 0x000fce0000000000 */
[--C-:B------:R-:W-:Y:S02]  /*2f10*/  DFMA R20, R28, UR4, R32.reuse ;  /* 0x000000041c147c2b */ /* 0x100fe40008000020 */
[----:B------:R-:W-:-:S06]  /*2f20*/  DADD R36, R14, -R32 ;  /* 0x000000000e247229 */ /* 0x000fcc0000000820 */
[----:B------:R-:W-:Y:S02]  /*2f30*/  DFMA R14, R28, -UR4, R20 ;  /* 0x800000041c0e7c2b */ /* 0x000fe40008000014 */
[----:B------:R-:W-:-:S06]  /*2f40*/  DADD R36, R34, R36 ;  /* 0x0000000022247229 */ /* 0x000fcc0000000024 */
[----:B------:R-:W-:-:S08]  /*2f50*/  DADD R14, -R32, R14 ;  /* 0x00000000200e7229 */ /* 0x000fd0000000010e */
[----:B------:R-:W-:-:S08]  /*2f60*/  DADD R14, R36, -R14 ;  /* 0x00000000240e7229 */ /* 0x000fd0000000080e */
[----:B------:R-:W-:-:S08]  /*2f70*/  DFMA R28, R28, UR6, R14 ;  /* 0x000000061c1c7c2b */ /* 0x000fd0000800000e */
[----:B------:R-:W-:-:S08]  /*2f80*/  DADD R14, R20, R28 ;  /* 0x00000000140e7229 */ /* 0x000fd0000000001c */
[----:B------:R-:W-:Y:S02]  /*2f90*/  DADD R20, R20, -R14 ;  /* 0x0000000014147229 */ /* 0x000fe4000000080e */
[----:B------:R-:W-:-:S06]  /*2fa0*/  DMUL R36, R14, 2 ;  /* 0x400000000e247828 */ /* 0x000fcc0000000000 */
[----:B------:R-:W-:Y:S02]  /*2fb0*/  DADD R20, R28, R20 ;  /* 0x000000001c147229 */ /* 0x000fe40000000014 */
[----:B------:R-:W-:Y:S01]  /*2fc0*/  DFMA R34, R14, 2, -R36 ;  /* 0x400000000e22782b */ /* 0x000fe20000000824 */
[----:B------:R-:W-:Y:S02]  /*2fd0*/  IMAD.MOV.U32 R14, RZ, RZ, 0x652b82fe ;  /* 0x652b82feff0e7424 */ /* 0x000fe400078e00ff */
[----:B------:R-:W-:-:S05]  /*2fe0*/  IMAD.MOV.U32 R15, RZ, RZ, 0x3ff71547 ;  /* 0x3ff71547ff0f7424 */ /* 0x000fca00078e00ff */
[----:B------:R-:W-:-:S08]  /*2ff0*/  DFMA R34, R20, 2, R34 ;  /* 0x400000001422782b */ /* 0x000fd00000000022 */
[----:B------:R-:W-:-:S08]  /*3000*/  DADD R20, R36, R34 ;  /* 0x0000000024147229 */ /* 0x000fd00000000022 */
[----:B------:R-:W-:Y:S02]  /*3010*/  DFMA R14, R20, R14, 6.75539944105574400000e+15 ;  /* 0x43380000140e742b */ /* 0x000fe4000000000e */
[----:B------:R-:W-:Y:S01]  /*3020*/  FSETP.GEU.AND P0, PT, |R21|, 4.1917929649353027344, PT ;  /* 0x4086232b1500780b */ /* 0x000fe20003f0e200 */
[----:B------:R-:W-:-:S05]  /*3030*/  DADD R36, R36, -R20 ;  /* 0x0000000024247229 */ /* 0x000fca0000000814 */
[----:B------:R-:W-:-:S03]  /*3040*/  DADD R28, R14, -6.75539944105574400000e+15 ;  /* 0xc33800000e1c7429 */ /* 0x000fc60000000000 */
[----:B------:R-:W-:-:S05]  /*3050*/  DADD R34, R34, R36 ;  /* 0x0000000022227229 */ /* 0x000fca0000000024 */
[----:B------:R-:W-:Y:S01]  /*3060*/  DFMA R32, R28, -UR4, R20 ;  /* 0x800000041c207c2b */ /* 0x000fe20008000014 */
[----:B------:R-:W-:Y:S01]  /*3070*/  UMOV UR4, 0x3b39803f ;  /* 0x3b39803f00047882 */ /* 0x000fe20000000000 */
[----:B------:R-:W-:-:S06]  /*3080*/  UMOV UR5, 0x3c7abc9e ;  /* 0x3c7abc9e00057882 */ /* 0x000fcc0000000000 */
[----:B------:R-:W-:Y:S01]  /*3090*/  DFMA R32, R28, -UR4, R32 ;  /* 0x800000041c207c2b */ /* 0x000fe20008000020 */
[----:B------:R-:W-:Y:S01]  /*30a0*/  UMOV UR4, 0x69ce2bdf ;  /* 0x69ce2bdf00047882 */ /* 0x000fe20000000000 */
[----:B------:R-:W-:Y:S01]  /*30b0*/  IMAD.MOV.U32 R28, RZ, RZ, -0x35dec16 ;  /* 0xfca213eaff1c7424 */ /* 0x000fe200078e00ff */
[----:B------:R-:W-:Y:S01]  /*30c0*/  UMOV UR5, 0x3e5ade15 ;  /* 0x3e5ade1500057882 */ /* 0x000fe20000000000 */
[----:B------:R-:W-:-:S06]  /*30d0*/  IMAD.MOV.U32 R29, RZ, RZ, 0x3e928af3 ;  /* 0x3e928af3ff1d7424 */ /* 0x000fcc00078e00ff */
[----:B------:R-:W-:Y:S01]  /*30e0*/  DFMA R28, R32, UR4, R28 ;  /* 0x00000004201c7c2b */ /* 0x000fe2000800001c */
[----:B------:R-:W-:Y:S01]  /*30f0*/  UMOV UR4, 0x62401315 ;  /* 0x6240131500047882 */ /* 0x000fe20000000000 */
[----:B------:R-:W-:-:S06]  /*3100*/  UMOV UR5, 0x3ec71dee ;  /* 0x3ec71dee00057882 */ /* 0x000fcc0000000000 */
[----:B------:R-:W-:Y:S01]  /*3110*/  DFMA R28, R32, R28, UR4 ;  /* 0x00000004201c7e2b */ /* 0x000fe2000800001c */
        /* <DEDUP_REMOVED lines=20> */
[----:B------:R-:W-:-:S08]  /*3260*/  DFMA R28, R32, R28, UR4 ;  /* 0x00000004201c7e2b */ /* 0x000fd0000800001c */
[----:B------:R-:W-:-:S08]  /*3270*/  DFMA R28, R32, R28, 1 ;  /* 0x3ff00000201c742b */ /* 0x000fd0000000001c */
[----:B------:R-:W-:-:S10]  /*3280*/  DFMA R28, R32, R28, 1 ;  /* 0x3ff00000201c742b */ /* 0x000fd4000000001c */
[----:B------:R-:W-:Y:S02]  /*3290*/  IMAD R33, R14, 0x100000, R29 ;  /* 0x001000000e217824 */ /* 0x000fe400078e021d */
[----:B------:R-:W-:Y:S01]  /*32a0*/  IMAD.MOV.U32 R32, RZ, RZ, R28 ;  /* 0x000000ffff207224 */ /* 0x000fe200078e001c */
[----:B------:R-:W-:Y:S06]  /*32b0*/  @!P0 BRA `(.L_x_42) ;  /* 0x0000000000308947 */ /* 0x000fec0003800000 */
[----:B------:R-:W-:Y:S01]  /*32c0*/  FSETP.GEU.AND P1, PT, |R21|, 4.2275390625, PT ;  /* 0x408748001500780b */ /* 0x000fe20003f2e200 */
[C---:B------:R-:W-:Y:S02]  /*32d0*/  DADD R32, R20.reuse, +INF ;  /* 0x7ff0000014207429 */ /* 0x040fe40000000000 */
[----:B------:R-:W-:-:S08]  /*32e0*/  DSETP.GEU.AND P0, PT, R20, RZ, PT ;  /* 0x000000ff1400722a */ /* 0x000fd00003f0e000 */
[----:B------:R-:W-:Y:S02]  /*32f0*/  FSEL R32, R32, RZ, P0 ;  /* 0x000000ff20207208 */ /* 0x000fe40000000000 */
[----:B------:R-:W-:Y:S02]  /*3300*/  @!P1 LEA.HI R15, R14, R14, RZ, 0x1 ;  /* 0x0000000e0e0f9211 */ /* 0x000fe400078f08ff */
[----:B------:R-:W-:Y:S02]  /*3310*/  FSEL R33, R33, RZ, P0 ;  /* 0x000000ff21217208 */ /* 0x000fe40000000000 */
[----:B------:R-:W-:-:S05]  /*3320*/  @!P1 SHF.R.S32.HI R15, RZ, 0x1, R15 ;  /* 0x00000001ff0f9819 */ /* 0x000fca000001140f */
[----:B------:R-:W-:Y:S02]  /*3330*/  @!P1 IMAD.IADD R14, R14, 0x1, -R15 ;  /* 0x000000010e0e9824 */ /* 0x000fe400078e0a0f */
[----:B------:R-:W-:-:S03]  /*3340*/  @!P1 IMAD R29, R15, 0x100000, R29 ;  /* 0x001000000f1d9824 */ /* 0x000fc600078e021d */
[----:B------:R-:W-:Y:S01]  /*3350*/  @!P1 LEA R15, R14, 0x3ff00000, 0x14 ;  /* 0x3ff000000e0f9811 */ /* 0x000fe200078ea0ff */
[----:B------:R-:W-:-:S06]  /*3360*/  @!P1 IMAD.MOV.U32 R14, RZ, RZ, RZ ;  /* 0x000000ffff0e9224 */ /* 0x000fcc00078e00ff */
[----:B------:R-:W-:-:S11]  /*3370*/  @!P1 DMUL R32, R28, R14 ;  /* 0x0000000e1c209228 */ /* 0x000fd60000000000 */
.L_x_42:
[----:B------:R-:W-:Y:S01]  /*3380*/  DFMA R34, R34, R32, R32 ;  /* 0x000000202222722b */ /* 0x000fe20000000020 */
[----:B------:R-:W-:Y:S01]  /*3390*/  IMAD.MOV.U32 R14, RZ, RZ, R22 ;  /* 0x000000ffff0e7224 */ /* 0x000fe200078e0016 */
[----:B------:R-:W-:Y:S01]  /*33a0*/  DSETP.NEU.AND P0, PT, |R32|, +INF , PT ;  /* 0x7ff000002000742a */ /* 0x000fe20003f0d200 */
[----:B------:R-:W-:-:S07]  /*33b0*/  IMAD.MOV.U32 R15, RZ, RZ, 0x0 ;  /* 0x00000000ff0f7424 */ /* 0x000fce00078e00ff */
[----:B------:R-:W-:Y:S02]  /*33c0*/  FSEL R20, R32, R34, !P0 ;  /* 0x0000002220147208 */ /* 0x000fe40004000000 */
[----:B------:R-:W-:Y:S01]  /*33d0*/  FSEL R21, R33, R35, !P0 ;  /* 0x0000002321157208 */ /* 0x000fe20004000000 */
[----:B------:R-:W-:Y:S06]  /*33e0*/  RET.REL.NODEC R14 `(_Z10simulationiPfS_P17curandStateXORWOW) ;  /* 0xffffffcc0e047950 */ /* 0x000fec0003c3ffff */
.L_x_43:
[----:B------:R-:W-:-:S00]  /*33f0*/  BRA `(.L_x_43) ;  /* 0xfffffffc00fc7947 */ /* 0x000fc0000383ffff */
[----:B------:R-:W-:-:S00]  /*3400*/  NOP ;  /* 0x0000000000007918 */ /* 0x000fc00000000000 */
[----:B------:R-:W-:-:S00]  /*3410*/  NOP ;  /* 0x0000000000007918 */ /* 0x000fc00000000000 */
[----:B------:R-:W-:-:S00]  /*3420*/  NOP ;  /* 0x0000000000007918 */ /* 0x000fc00000000000 */
[----:B------:R-:W-:-:S00]  /*3430*/  NOP ;  /* 0x0000000000007918 */ /* 0x000fc00000000000 */
[----:B------:R-:W-:-:S00]  /*3440*/  NOP ;  /* 0x0000000000007918 */ /* 0x000fc00000000000 */
[----:B------:R-:W-:-:S00]  /*3450*/  NOP ;  /* 0x0000000000007918 */ /* 0x000fc00000000000 */
[----:B------:R-:W-:-:S00]  /*3460*/  NOP ;  /* 0x0000000000007918 */ /* 0x000fc00000000000 */
[----:B------:R-:W-:-:S00]  /*3470*/  NOP ;  /* 0x0000000000007918 */ /* 0x000fc00000000000 */
.L_x_55:


//--------------------- .text._Z10initRandomP17curandStateXORWOWi --------------------------
	.section	.text._Z10initRandomP17curandStateXORWOWi,"ax",@progbits
	.align	128
        .global         _Z10initRandomP17curandStateXORWOWi
        .type           _Z10initRandomP17curandStateXORWOWi,@function
        .size           _Z10initRandomP17curandStateXORWOWi,(.L_x_57 - _Z10initRandomP17curandStateXORWOWi)
        .other          _Z10initRandomP17curandStateXORWOWi,@"STO_CUDA_ENTRY STV_DEFAULT"
_Z10initRandomP17curandStateXORWOWi:
.text._Z10initRandomP17curandStateXORWOWi:
[----:B------:R-:W-:Y:S01]  /*0000*/  LDC R1, c[0x0][0x37c] ;  /* 0x0000df00ff017b82 */ /* 0x000fe20000000800 */
[----:B------:R-:W0:Y:S07]  /*0010*/  S2R R13, SR_TID.X ;  /* 0x00000000000d7919 */ /* 0x000e2e0000002100 */
[----:B------:R-:W1:Y:S01]  /*0020*/  LDC R3, c[0x0][0x388] ;  /* 0x0000e200ff037b82 */ /* 0x000e620000000800 */
[----:B------:R-:W2:Y:S01]  /*0030*/  LDCU.64 UR4, c[0x0][0x358] ;  /* 0x00006b00ff0477ac */ /* 0x000ea20008000a00 */
[----:B------:R-:W-:Y:S06]  /*0040*/  BSSY.RECONVERGENT B0, `(.L_x_44) ;  /* 0x00000e6000007945 */ /* 0x000fec0003800200 */
[----:B------:R-:W0:Y:S08]  /*0050*/  S2UR UR6, SR_CTAID.X ;  /* 0x00000000000679c3 */ /* 0x000e300000002500 */
[----:B------:R-:W0:Y:S08]  /*0060*/  LDC R2, c[0x0][0x360] ;  /* 0x0000d800ff027b82 */ /* 0x000e300000000800 */
[----:B------:R-:W3:Y:S01]  /*0070*/  LDC.64 R6, c[0x0][0x380] ;  /* 0x0000e000ff067b82 */ /* 0x000ee20000000a00 */
[----:B-1----:R-:W-:-:S02]  /*0080*/  LOP3.LUT R0, R3, 0xaad26b49, RZ, 0x3c, !PT ;  /* 0xaad26b4903007812 */ /* 0x002fc400078e3cff */
[----:B------:R-:W-:Y:S01]  /*0090*/  ISETP.GT.AND P0, PT, R3, -0x1, PT ;  /* 0xffffffff0300780c */ /* 0x000fe20003f04270 */
[----:B------:R-:W-:Y:S02]  /*00a0*/  IMAD.MOV.U32 R3, RZ, RZ, -0x266e14b1 ;  /* 0xd991eb4fff037424 */ /* 0x000fe400078e00ff */
[----:B------:R-:W-:-:S03]  /*00b0*/  IMAD R0, R0, 0x4182bed5, RZ ;  /* 0x4182bed500007824 */ /* 0x000fc600078e02ff */
[----:B------:R-:W-:Y:S01]  /*00c0*/  SEL R3, R3, 0x8bf16996, P0 ;  /* 0x8bf1699603037807 */ /* 0x000fe20000000000 */
[C---:B------:R-:W-:Y:S01]  /*00d0*/  VIADD R5, R0.reuse, 0x75bcd15 ;  /* 0x075bcd1500057836 */ /* 0x040fe20000000000 */
[C---:B------:R-:W-:Y:S01]  /*00e0*/  LOP3.LUT R8, R0.reuse, 0x159a55e5, RZ, 0x3c, !PT ;  /* 0x159a55e500087812 */ /* 0x040fe200078e3cff */
[----:B------:R-:W-:Y:S01]  /*00f0*/  VIADD R11, R0, 0x583f19 ;  /* 0x00583f19000b7836 */ /* 0x000fe20000000000 */
[C---:B------:R-:W-:Y:S01]  /*0100*/  IADD3 R4, PT, PT, R3.reuse, 0x64f0c9, R0 ;  /* 0x0064f0c903047810 */ /* 0x040fe20007ffe000 */
[C---:B------:R-:W-:Y:S01]  /*0110*/  VIADD R9, R3.reuse, 0x1f123bb5 ;  /* 0x1f123bb503097836 */ /* 0x040fe20000000000 */
[----:B------:R-:W-:Y:S01]  /*0120*/  LOP3.LUT R10, R3, 0x5491333, RZ, 0x3c, !PT ;  /* 0x05491333030a7812 */ /* 0x000fe200078e3cff */
[----:B0-----:R-:W-:-:S05]  /*0130*/  IMAD R13, R2, UR6, R13 ;  /* 0x00000006020d7c24 */ /* 0x001fca000f8e020d */
[C---:B------:R-:W-:Y:S01]  /*0140*/  ISETP.NE.AND P0, PT, R13.reuse, RZ, PT ;  /* 0x000000ff0d00720c */ /* 0x040fe20003f05270 */
[----:B---3--:R-:W-:-:S05]  /*0150*/  IMAD.WIDE R6, R13, 0x30, R6 ;  /* 0x000000300d067825 */ /* 0x008fca00078e0206 */
[----:B--2---:R0:W-:Y:S04]  /*0160*/  STG.E.64 desc[UR4][R6.64], R4 ;  /* 0x0000000406007986 */ /* 0x0041e8000c101b04 */
[----:B------:R0:W-:Y:S04]  /*0170*/  STG.E.64 desc[UR4][R6.64+0x8], R8 ;  /* 0x0000080806007986 */ /* 0x0001e8000c101b04 */
[----:B------:R0:W-:Y:S01]  /*0180*/  STG.E.64 desc[UR4][R6.64+0x10], R10 ;  /* 0x0000100a06007986 */ /* 0x0001e2000c101b04 */
[----:B------:R-:W-:Y:S05]  /*0190*/  @!P0 BRA `(.L_x_45) ;  /* 0x0000000c00408947 */ /* 0x000fea0003800000 */
[----:B------:R-:W-:Y:S01]  /*01a0*/  SHF.R.S32.HI R0, RZ, 0x1f, R13 ;  /* 0x0000001fff007819 */ /* 0x000fe2000001140d */
[----:B------:R-:W-:-:S07]  /*01b0*/  IMAD.MOV.U32 R12, RZ, RZ, RZ ;  /* 0x000000ffff0c7224 */ /* 0x000fce00078e00ff */
.L_x_51:
[----:B-1----:R-:W-:Y:S01]  /*01c0*/  LOP3.LUT R2, R13, 0x3, RZ, 0xc0, !PT ;  /* 0x000000030d027812 */ /* 0x002fe200078ec0ff */
[----:B------:R-:W-:Y:S03]  /*01d0*/  BSSY.RECONVERGENT B1, `(.L_x_46) ;  /* 0x00000c6000017945 */ /* 0x000fe60003800200 */
[----:B------:R-:W-:-:S04]  /*01e0*/  ISETP.NE.U32.AND P0, PT, R2, RZ, PT ;  /* 0x000000ff0200720c */ /* 0x000fc80003f05070 */
[----:B------:R-:W-:-:S13]  /*01f0*/  ISETP.NE.AND.EX P0, PT, RZ, RZ, PT, P0 ;  /* 0x000000ffff00720c */ /* 0x000fda0003f05300 */
[----:B------:R-:W-:Y:S05]  /*0200*/  @!P0 BRA `(.L_x_47) ;  /* 0x0000000c00088947 */ /* 0x000fea0003800000 */
[----:B0-----:R-:W0:Y:S01]  /*0210*/  LDC.64 R8, c[0x4][0x10] ;  /* 0x01000400ff087b82 */ /* 0x001e220000000a00 */
[----:B------:R-:W-:Y:S02]  /*0220*/  IMAD.MOV.U32 R14, RZ, RZ, RZ ;  /* 0x000000ffff0e7224 */ /* 0x000fe400078e00ff */
[----:B0-----:R-:W-:-:S07]  /*0230*/  IMAD.WIDE.U32 R8, R12, 0xc80, R8 ;  /* 0x00000c800c087825 */ /* 0x001fce00078e0008 */
.L_x_50:
[----:B-1----:R-:W-:Y:S01]  /*0240*/  IMAD.MOV.U32 R15, RZ, RZ, RZ ;  /* 0x000000ffff0f7224 */ /* 0x002fe200078e00ff */
[----:B------:R-:W-:Y:S01]  /*0250*/  CS2R R2, SRZ ;  /* 0x0000000000027805 */ /* 0x000fe2000001ff00 */
[----:B------:R-:W-:Y:S01]  /*0260*/  IMAD.MOV.U32 R17, RZ, RZ, RZ ;  /* 0x000000ffff117224 */ /* 0x000fe200078e00ff */
[----:B------:R-:W-:-:S07]  /*0270*/  CS2R R4, SRZ ;  /* 0x0000000000047805 */ /* 0x000fce000001ff00 */
.L_x_49:
[----:B------:R-:W-:-:S05]  /*0280*/  IMAD.WIDE.U32 R10, R17, 0x4, R6 ;  /* 0x00000004110a7825 */ /* 0x000fca00078e0006 */
[----:B------:R0:W5:Y:S01]  /*0290*/  LDG.E R16, desc[UR4][R10.64+0x4] ;  /* 0x000004040a107981 */ /* 0x000162000c1e1900 */
[----:B------:R-:W-:-:S07]  /*02a0*/  IMAD.MOV.U32 R19, RZ, RZ, RZ ;  /* 0x000000ffff137224 */ /* 0x000fce00078e00ff */
.L_x_48:
[----:B-----5:R-:W-:Y:S01]  /*02b0*/  SHF.R.U32.HI R24, RZ, R19, R16 ;  /* 0x00000013ff187219 */ /* 0x020fe20000011610 */
[----:B0-----:R-:W-:-:S03]  /*02c0*/  IMAD.SHL.U32 R10, R17, 0x20, RZ ;  /* 0x00000020110a7824 */ /* 0x001fc600078e00ff */
[----:B------:R-:W-:Y:S01]  /*02d0*/  LOP3.LUT R11, R24, 0x1, RZ, 0xc0, !PT ;  /* 0x00000001180b7812 */ /* 0x000fe200078ec0ff */
[----:B------:R-:W-:-:S03]  /*02e0*/  IMAD.IADD R10, R10, 0x1, R19 ;  /* 0x000000010a0a7824 */ /* 0x000fc600078e0213 */
[----:B------:R-:W-:Y:S01]  /*02f0*/  ISETP.NE.U32.AND P0, PT, R11, 0x1, PT ;  /* 0x000000010b00780c */ /* 0x000fe20003f05070 */
[----:B------:R-:W-:-:S03]  /*0300*/  IMAD R11, R10, 0x5, RZ ;  /* 0x000000050a0b7824 */ /* 0x000fc600078e02ff */
[----:B------:R-:W-:Y:S01]  /*0310*/  R2P PR, R24, 0x7e ;  /* 0x0000007e18007804 */ /* 0x000fe20000000000 */
[----:B------:R-:W-:-:S08]  /*0320*/  IMAD.WIDE.U32 R10, R11, 0x4, R8 ;  /* 0x000000040b0a7825 */ /* 0x000fd000078e0008 */
[----:B------:R-:W2:Y:S04]  /*0330*/  @!P0 LDG.E R18, desc[UR4][R10.64] ;  /* 0x000000040a128981 */ /* 0x000ea8000c1e1900 */
[----:B------:R-:W3:Y:S04]  /*0340*/  @!P0 LDG.E R20, desc[UR4][R10.64+0x10] ;  /* 0x000010040a148981 */ /* 0x000ee8000c1e1900 */
[----:B------:R-:W4:Y:S04]  /*0350*/  @P1 LDG.E R22, desc[UR4][R10.64+0x14] ;  /* 0x000014040a161981 */ /* 0x000f28000c1e1900 */
[----:B------:R-:W4:Y:S04]  /*0360*/  @P2 LDG.E R26, desc[UR4][R10.64+0x28] ;  /* 0x000028040a1a2981 */ /* 0x000f28000c1e1900 */
[----:B------:R-:W4:Y:S04]  /*0370*/  @!P0 LDG.E R21, desc[UR4][R10.64+0x4] ;  /* 0x000004040a158981 */ /* 0x000f28000c1e1900 */
[----:B------:R-:W4:Y:S04]  /*0380*/  @!P0 LDG.E R23, desc[UR4][R10.64+0xc] ;  /* 0x00000c040a178981 */ /* 0x000f28000c1e1900 */
[----:B------:R-:W4:Y:S04]  /*0390*/  @P1 LDG.E R25, desc[UR4][R10.64+0x18] ;  /* 0x000018040a191981 */ /* 0x000f28000c1e1900 */
[----:B------:R-:W4:Y:S04]  /*03a0*/  @P3 LDG.E R28, desc[UR4][R10.64+0x3c] ;  /* 0x00003c040a1c3981 */ /* 0x000f28000c1e1900 */
[----:B------:R-:W4:Y:S01]  /*03b0*/  @P6 LDG.E R27, desc[UR4][R10.64+0x7c] ;  /* 0x00007c040a1b6981 */ /* 0x000f22000c1e1900 */
[----:B--2---:R-:W-:-:S03]  /*03c0*/  @!P0 LOP3.LUT R15, R15, R18, RZ, 0x3c, !PT ;  /* 0x000000120f0f8212 */ /* 0x004fc600078e3cff */
[----:B------:R-:W2:Y:S01]  /*03d0*/  @!P0 LDG.E R18, desc[UR4][R10.64+0x8] ;  /* 0x000008040a128981 */ /* 0x000ea2000c1e1900 */
[----:B---3--:R-:W-:-:S03]  /*03e0*/  @!P0 LOP3.LUT R3, R3, R20, RZ, 0x3c, !PT ;  /* 0x0000001403038212 */ /* 0x008fc600078e3cff */
[----:B------:R-:W3:Y:S01]  /*03f0*/  @P1 LDG.E R20, desc[UR4][R10.64+0x24] ;  /* 0x000024040a141981 */ /* 0x000ee2000c1e1900 */
[----:B----4-:R-:W-:-:S03]  /*0400*/  @P1 LOP3.LUT R15, R15, R22, RZ, 0x3c, !PT ;  /* 0x000000160f0f1212 */ /* 0x010fc600078e3cff */
[----:B------:R-:W4:Y:S01]  /*0410*/  @P2 LDG.E R22, desc[UR4][R10.64+0x38] ;  /* 0x000038040a162981 */ /* 0x000f22000c1e1900 */
[----:B------:R-:W-:-:S03]  /*0420*/  @P2 LOP3.LUT R15, R15, R26, RZ, 0x3c, !PT ;  /* 0x0000001a0f0f2212 */ /* 0x000fc600078e3cff */
[----:B------:R-:W4:Y:S01]  /*0430*/  @P4 LDG.E R26, desc[UR4][R10.64+0x50] ;  /* 0x000050040a1a4981 */ /* 0x000f22000c1e1900 */
[----:B------:R-:W-:-:S03]  /*0440*/  @!P0 LOP3.LUT R4, R4, R21, RZ, 0x3c, !PT ;  /* 0x0000001504048212 */ /* 0x000fc600078e3cff */
[----:B------:R-:W4:Y:S01]  /*0450*/  @P1 LDG.E R21, desc[UR4][R10.64+0x20] ;  /* 0x000020040a151981 */ /* 0x000f22000c1e1900 */
[----:B------:R-:W-:-:S03]  /*0460*/  @!P0 LOP3.LUT R2, R2, R23, RZ, 0x3c, !PT ;  /* 0x0000001702028212 */ /* 0x000fc600078e3cff */
[----:B------:R-:W4:Y:S01]  /*0470*/  @P2 LDG.E R23, desc[UR4][R10.64+0x2c] ;  /* 0x00002c040a172981 */ /* 0x000f22000c1e1900 */
[----:B------:R-:W-:-:S03]  /*0480*/  @P1 LOP3.LUT R4, R4, R25, RZ, 0x3c, !PT ;  /* 0x0000001904041212 */ /* 0x000fc600078e3cff */
[----:B------:R-:W4:Y:S01]  /*0490*/  @P2 LDG.E R25, desc[UR4][R10.64+0x34] ;  /* 0x000034040a192981 */ /* 0x000f22000c1e1900 */
[----:B--2---:R-:W-:-:S03]  /*04a0*/  @!P0 LOP3.LUT R5, R5, R18, RZ, 0x3c, !PT ;  /* 0x0000001205058212 */ /* 0x004fc600078e3cff */
[----:B------:R-:W2:Y:S01]  /*04b0*/  @P1 LDG.E R18, desc[UR4][R10.64+0x1c] ;  /* 0x00001c040a121981 */ /* 0x000ea2000c1e1900 */
[----:B---3--:R-:W-:-:S03]  /*04c0*/  @P1 LOP3.LUT R3, R3, R20, RZ, 0x3c, !PT ;  /* 0x0000001403031212 */ /* 0x008fc600078e3cff */
[----:B------:R-:W3:Y:S01]  /*04d0*/  @P2 LDG.E R20, desc[UR4][R10.64+0x30] ;  /* 0x000030040a142981 */ /* 0x000ee2000c1e1900 */
[----:B----4-:R-:W-:-:S03]  /*04e0*/  @P2 LOP3.LUT R3, R3, R22, RZ, 0x3c, !PT ;  /* 0x0000001603032212 */ /* 0x010fc600078e3cff */
[----:B------:R-:W4:Y:S01]  /*04f0*/  @P3 LDG.E R22, desc[UR4][R10.64+0x4c] ;  /* 0x00004c040a163981 */ /* 0x000f22000c1e1900 */
[----:B------:R-:W-:-:S04]  /*0500*/  @P3 LOP3.LUT R15, R15, R28, RZ, 0x3c, !PT ;  /* 0x0000001c0f0f3212 */ /* 0x000fc800078e3cff */
[----:B------:R-:W-:Y:S02]  /*0510*/  @P4 LOP3.LUT R15, R15, R26, RZ, 0x3c, !PT ;  /* 0x0000001a0f0f4212 */ /* 0x000fe400078e3cff */
[----:B------:R-:W-:Y:S01]  /*0520*/  @P1 LOP3.LUT R2, R2, R21, RZ, 0x3c, !PT ;  /* 0x0000001502021212 */ /* 0x000fe200078e3cff */
[----:B------:R-:W4:Y:S04]  /*0530*/  @P5 LDG.E R26, desc[UR4][R10.64+0x64] ;  /* 0x000064040a1a5981 */ /* 0x000f28000c1e1900 */
[----:B------:R-:W4:Y:S01]  /*0540*/  @P3 LDG.E R21, desc[UR4][R10.64+0x40] ;  /* 0x000040040a153981 */ /* 0x000f22000c1e1900 */
[----:B------:R-:W-:Y:S02]  /*0550*/  @P2 LOP3.LUT R4, R4, R23, RZ, 0x3c, !PT ;  /* 0x0000001704042212 */ /* 0x000fe400078e3cff */
[----:B------:R-:W-:Y:S01]  /*0560*/  @P2 LOP3.LUT R2, R2, R25, RZ, 0x3c, !PT ;  /* 0x0000001902022212 */ /* 0x000fe200078e3cff */
[----:B------:R-:W4:Y:S04]  /*0570*/  @P3 LDG.E R23, desc[UR4][R10.64+0x48] ;  /* 0x000048040a173981 */ /* 0x000f28000c1e1900 */
[----:B------:R-:W4:Y:S01]  /*0580*/  @P4 LDG.E R25, desc[UR4][R10.64+0x54] ;  /* 0x000054040a194981 */ /* 0x000f22000c1e1900 */
[----:B--2---:R-:W-:-:S03]  /*0590*/  @P1 LOP3.LUT R5, R5, R18, RZ, 0x3c, !PT ;  /* 0x0000001205051212 */ /* 0x004fc600078e3cff */
[----:B------:R-:W2:Y:S01]  /*05a0*/  @P3 LDG.E R18, desc[UR4][R10.64+0x44] ;  /* 0x000044040a123981 */ /* 0x000ea2000c1e1900 */
[----:B---3--:R-:W-:-:S03]  /*05b0*/  @P2 LOP3.LUT R5, R5, R20, RZ, 0x3c, !PT ;  /* 0x0000001405052212 */ /* 0x008fc600078e3cff */
[----:B------:R-:W3:Y:S01]  /*05c0*/  @P4 LDG.E R20, desc[UR4][R10.64+0x58] ;  /* 0x000058040a144981 */ /* 0x000ee2000c1e1900 */
[----:B----4-:R-:W-:-:S03]  /*05d0*/  @P3 LOP3.LUT R3, R3, R22, RZ, 0x3c, !PT ;  /* 0x0000001603033212 */ /* 0x010fc600078e3cff */
[----:B------:R-:W4:Y:S01]  /*05e0*/  @P4 LDG.E R22, desc[UR4][R10.64+0x60] ;  /* 0x000060040a164981 */ /* 0x000f22000c1e1900 */
[----:B------:R-:W-:Y:S02]  /*05f0*/  LOP3.LUT P0, RZ, R24, 0x80, RZ, 0xc0, !PT ;  /* 0x0000008018ff7812 */ /* 0x000fe4000780c0ff */
[----:B------:R-:W-:Y:S02]  /*0600*/  @P5 LOP3.LUT R15, R15, R26, RZ, 0x3c, !PT ;  /* 0x0000001a0f0f5212 */ /* 0x000fe400078e3cff */
[----:B------:R-:W4:Y:S01]  /*0610*/  @P6 LDG.E R26, desc[UR4][R10.64+0x78] ;  /* 0x000078040a1a6981 */ /* 0x000f22000c1e1900 */
[----:B------:R-:W-:-:S03]  /*0620*/  @P3 LOP3.LUT R4, R4, R21, RZ, 0x3c, !PT ;  /* 0x0000001504043212 */ /* 0x000fc600078e3cff */
[----:B------:R-:W4:Y:S01]  /*0630*/  @P4 LDG.E R21, desc[UR4][R10.64+0x5c] ;  /* 0x00005c040a154981 */ /* 0x000f22000c1e1900 */
[----:B------:R-:W-:-:S03]  /*0640*/  @P3 LOP3.LUT R2, R2, R23, RZ, 0x3c, !PT ;  /* 0x0000001702023212 */ /* 0x000fc600078e3cff */
[----:B------:R-:W4:Y:S01]  /*0650*/  @P5 LDG.E R23, desc[UR4][R10.64+0x68] ;  /* 0x000068040a175981 */ /* 0x000f22000c1e1900 */
[----:B------:R-:W-:-:S03]  /*0660*/  @P4 LOP3.LUT R4, R4, R25, RZ, 0x3c, !PT ;  /* 0x0000001904044212 */ /* 0x000fc600078e3cff */
[----:B------:R-:W4:Y:S01]  /*0670*/  @P5 LDG.E R25, desc[UR4][R10.64+0x70] ;  /* 0x000070040a195981 */ /* 0x000f22000c1e1900 */
[----:B--2---:R-:W-:-:S03]  /*0680*/  @P3 LOP3.LUT R5, R5, R18, RZ, 0x3c, !PT ;  /* 0x0000001205053212 */ /* 0x004fc600078e3cff */
[----:B------:R-:W2:Y:S01]  /*0690*/  @P5 LDG.E R18, desc[UR4][R10.64+0x6c] ;  /* 0x00006c040a125981 */ /* 0x000ea2000c1e1900 */
[----:B---3--:R-:W-:-:S03]  /*06a0*/  @P4 LOP3.LUT R5, R5, R20, RZ, 0x3c, !PT ;  /* 0x0000001405054212 */ /* 0x008fc600078e3cff */
[----:B------:R-:W3:Y:S01]  /*06b0*/  @P5 LDG.E R20, desc[UR4][R10.64+0x74] ;  /* 0x000074040a145981 */ /* 0x000ee2000c1e1900 */
[----:B----4-:R-:W-:-:S03]  /*06c0*/  @P4 LOP3.LUT R3, R3, R22, RZ, 0x3c, !PT ;  /* 0x0000001603034212 */ /* 0x010fc600078e3cff */
[----:B------:R-:W4:Y:S01]  /*06d0*/  @P0 LDG.E R22, desc[UR4][R10.64+0x8c] ;  /* 0x00008c040a160981 */ /* 0x000f22000c1e1900 */
[----:B------:R-:W-:-:S03]  /*06e0*/  @P6 LOP3.LUT R15, R15, R26, RZ, 0x3c, !PT ;  /* 0x0000001a0f0f6212 */ /* 0x000fc600078e3cff */
        /* <DEDUP_REMOVED lines=13> */
[----:B------:R-:W-:Y:S02]  /*07c0*/  @P6 LOP3.LUT R4, R4, R27, RZ, 0x3c, !PT ;  /* 0x0000001b04046212 */ /* 0x000fe400078e3cff */
[----:B------:R-:W-:Y:S02]  /*07d0*/  @P6 LOP3.LUT R2, R2, R21, RZ, 0x3c, !PT ;  /* 0x0000001502026212 */ /* 0x000fe400078e3cff */
[----:B------:R-:W-:Y:S02]  /*07e0*/  @P0 LOP3.LUT R4, R4, R23, RZ, 0x3c, !PT ;  /* 0x0000001704040212 */ /* 0x000fe400078e3cff */
[----:B------:R-:W-:Y:S02]  /*07f0*/  @P0 LOP3.LUT R2, R2, R25, RZ, 0x3c, !PT ;  /* 0x0000001902020212 */ /* 0x000fe400078e3cff */
[----:B--2---:R-:W-:Y:S02]  /*0800*/  @P6 LOP3.LUT R5, R5, R18, RZ, 0x3c, !PT ;  /* 0x0000001205056212 */ /* 0x004fe400078e3cff */
[----:B---3--:R-:W-:-:S02]  /*0810*/  @P6 LOP3.LUT R3, R3, R20, RZ, 0x3c, !PT ;  /* 0x0000001403036212 */ /* 0x008fc400078e3cff */
[----:B----4-:R-:W-:Y:S02]  /*0820*/  @P0 LOP3.LUT R5, R5, R22, RZ, 0x3c, !PT ;  /* 0x0000001605050212 */ /* 0x010fe400078e3cff */
[----:B------:R-:W-:Y:S02]  /*0830*/  @P0 LOP3.LUT R3, R3, R26, RZ, 0x3c, !PT ;  /* 0x0000001a03030212 */ /* 0x000fe400078e3cff */
[----:B------:R-:W-:-:S13]  /*0840*/  R2P PR, R24.B1, 0x7f ;  /* 0x0000007f18007804 */ /* 0x000fda0000001000 */
[----:B------:R-:W2:Y:S04]  /*0850*/  @P0 LDG.E R18, desc[UR4][R10.64+0xa0] ;  /* 0x0000a0040a120981 */ /* 0x000ea8000c1e1900 */
[----:B------:R-:W3:Y:S04]  /*0860*/  @P1 LDG.E R22, desc[UR4][R10.64+0xb4] ;  /* 0x0000b4040a161981 */ /* 0x000ee8000c1e1900 */
[----:B------:R-:W4:Y:S04]  /*0870*/  @P2 LDG.E R26, desc[UR4][R10.64+0xc8] ;  /* 0x0000c8040a1a2981 */ /* 0x000f28000c1e1900 */
[----:B------:R-:W4:Y:S04]  /*0880*/  @P3 LDG.E R28, desc[UR4][R10.64+0xdc] ;  /* 0x0000dc040a1c3981 */ /* 0x000f28000c1e1900 */
[----:B------:R-:W4:Y:S04]  /*0890*/  @P0 LDG.E R23, desc[UR4][R10.64+0xa4] ;  /* 0x0000a4040a170981 */ /* 0x000f28000c1e1900 */
[----:B------:R-:W4:Y:S04]  /*08a0*/  @P0 LDG.E R20, desc[UR4][R10.64+0xa8] ;  /* 0x0000a8040a140981 */ /* 0x000f28000c1e1900 */
[----:B------:R-:W4:Y:S04]  /*08b0*/  @P4 LDG.E R25, desc[UR4][R10.64+0xf0] ;  /* 0x0000f0040a194981 */ /* 0x000f28000c1e1900 */
        /* <DEDUP_REMOVED lines=21> */
[----:B------:R-:W-:Y:S02]  /*0a10*/  LOP3.LUT P0, RZ, R24, 0x8000, RZ, 0xc0, !PT ;  /* 0x0000800018ff7812 */ /* 0x000fe4000780c0ff */
[----:B----4-:R-:W-:Y:S01]  /*0a20*/  @P5 LOP3.LUT R15, R15, R26, RZ, 0x3c, !PT ;  /* 0x0000001a0f0f5212 */ /* 0x010fe200078e3cff */
[----:B------:R-:W4:Y:S04]  /*0a30*/  @P3 LDG.E R24, desc[UR4][R10.64+0xe4] ;  /* 0x0000e4040a183981 */ /* 0x000f28000c1e1900 */
[----:B------:R-:W2:Y:S01]  /*0a40*/  @P6 LDG.E R26, desc[UR4][R10.64+0x118] ;  /* 0x000118040a1a6981 */ /* 0x000ea2000c1e1900 */
        /* <DEDUP_REMOVED lines=8> */
[----:B---3--:R-:W-:-:S03]  /*0ad0*/  @P2 LOP3.LUT R3, R3, R22, RZ, 0x3c, !PT ;  /* 0x0000001603032212 */ /* 0x008fc600078e3cff */
[----:B------:R-:W3:Y:S01]  /*0ae0*/  @P4 LDG.E R22, desc[UR4][R10.64+0x100] ;  /* 0x000100040a164981 */ /* 0x000ee2000c1e1900 */
[----:B--2---:R-:W-:-:S03]  /*0af0*/  @P6 LOP3.LUT R15, R15, R26, RZ, 0x3c, !PT ;  /* 0x0000001a0f0f6212 */ /* 0x004fc600078e3cff */
[----:B------:R-:W2:Y:S01]  /*0b00*/  @P0 LDG.E R26, desc[UR4][R10.64+0x12c] ;  /* 0x00012c040a1a0981 */ /* 0x000ea2000c1e1900 */
[----:B----4-:R-:W-:-:S03]  /*0b10*/  @P2 LOP3.LUT R2, R2, R23, RZ, 0x3c, !PT ;  /* 0x0000001702022212 */ /* 0x010fc600078e3cff */
[----:B------:R-:W4:Y:S01]  /*0b20*/  @P4 LDG.E R23, desc[UR4][R10.64+0xfc] ;  /* 0x0000fc040a174981 */ /* 0x000f22000c1e1900 */
[----:B------:R-:W-:-:S03]  /*0b30*/  @P2 LOP3.LUT R5, R5, R20, RZ, 0x3c, !PT ;  /* 0x0000001405052212 */ /* 0x000fc600078e3cff */
[----:B------:R-:W4:Y:S01]  /*0b40*/  @P4 LDG.E R20, desc[UR4][R10.64+0xf8] ;  /* 0x0000f8040a144981 */ /* 0x000f22000c1e1900 */
[----:B------:R-:W-:Y:S02]  /*0b50*/  @P3 LOP3.LUT R2, R2, R27, RZ, 0x3c, !PT ;  /* 0x0000001b02023212 */ /* 0x000fe400078e3cff */
[----:B------:R-:W-:Y:S01]  /*0b60*/  @P3 LOP3.LUT R4, R4, R25, RZ, 0x3c, !PT ;  /* 0x0000001904043212 */ /* 0x000fe200078e3cff */
[----:B------:R-:W4:Y:S01]  /*0b70*/  @P5 LDG.E R27, desc[UR4][R10.64+0x110] ;  /* 0x000110040a1b5981 */ /* 0x000f22000c1e1900 */
[----:B------:R-:W-:-:S03]  /*0b80*/  @P3 LOP3.LUT R5, R5, R24, RZ, 0x3c, !PT ;  /* 0x0000001805053212 */ /* 0x000fc600078e3cff */
[----:B------:R-:W4:Y:S04]  /*0b90*/  @P5 LDG.E R25, desc[UR4][R10.64+0x108] ;  /* 0x000108040a195981 */ /* 0x000f28000c1e1900 */
        /* <DEDUP_REMOVED lines=19> */
[----:B------:R-:W-:-:S05]  /*0cd0*/  VIADD R19, R19, 0x10 ;  /* 0x0000001013137836 */ /* 0x000fca0000000000 */
[----:B------:R-:W-:Y:S02]  /*0ce0*/  ISETP.NE.AND P1, PT, R19, 0x20, PT ;  /* 0x000000201300780c */ /* 0x000fe40003f25270 */
[----:B------:R-:W-:Y:S02]  /*0cf0*/  @P5 LOP3.LUT R3, R3, R18, RZ, 0x3c, !PT ;  /* 0x0000001203035212 */ /* 0x000fe400078e3cff */
[----:B------:R-:W-:Y:S02]  /*0d00*/  @P6 LOP3.LUT R4, R4, R21, RZ, 0x3c, !PT ;  /* 0x0000001504046212 */ /* 0x000fe400078e3cff */
[----:B---3--:R-:W-:-:S04]  /*0d10*/  @P6 LOP3.LUT R3, R3, R22, RZ, 0x3c, !PT ;  /* 0x0000001603036212 */ /* 0x008fc800078e3cff */
[----:B--2---:R-:W-:Y:S02]  /*0d20*/  @P0 LOP3.LUT R3, R3, R26, RZ, 0x3c, !PT ;  /* 0x0000001a03030212 */ /* 0x004fe400078e3cff */
[----:B----4-:R-:W-:Y:S02]  /*0d30*/  @P6 LOP3.LUT R2, R2, R23, RZ, 0x3c, !PT ;  /* 0x0000001702026212 */ /* 0x010fe400078e3cff */
[----:B------:R-:W-:Y:S02]  /*0d40*/  @P6 LOP3.LUT R5, R5, R20, RZ, 0x3c, !PT ;  /* 0x0000001405056212 */ /* 0x000fe400078e3cff */
[----:B------:R-:W-:Y:S02]  /*0d50*/  @P0 LOP3.LUT R2, R2, R27, RZ, 0x3c, !PT ;  /* 0x0000001b02020212 */ /* 0x000fe400078e3cff */
[----:B------:R-:W-:Y:S02]  /*0d60*/  @P0 LOP3.LUT R4, R4, R25, RZ, 0x3c, !PT ;  /* 0x0000001904040212 */ /* 0x000fe400078e3cff */
[----:B------:R-:W-:Y:S01]  /*0d70*/  @P0 LOP3.LUT R5, R5, R24, RZ, 0x3c, !PT ;  /* 0x0000001805050212 */ /* 0x000fe200078e3cff */
[----:B------:R-:W-:Y:S06]  /*0d80*/  @P1 BRA `(.L_x_48) ;  /* 0xfffffff400481947 */ /* 0x000fec000383ffff */
[----:B------:R-:W-:-:S05]  /*0d90*/  VIADD R17, R17, 0x1 ;  /* 0x0000000111117836 */ /* 0x000fca0000000000 */
[----:B------:R-:W-:-:S13]  /*0da0*/  ISETP.NE.AND P0, PT, R17, 0x5, PT ;  /* 0x000000051100780c */ /* 0x000fda0003f05270 */
[----:B------:R-:W-:Y:S05]  /*0db0*/  @P0 BRA `(.L_x_49) ;  /* 0xfffffff400300947 */ /* 0x000fea000383ffff */
[----:B------:R1:W-:Y:S01]  /*0dc0*/  STG.E.64 desc[UR4][R6.64+0x8], R4 ;  /* 0x0000080406007986 */ /* 0x0003e2000c101b04 */
[----:B------:R-:W-:Y:S01]  /*0dd0*/  VIADD R14, R14, 0x1 ;  /* 0x000000010e0e7836 */ /* 0x000fe20000000000 */
[----:B------:R-:W-:Y:S02]  /*0de0*/  LOP3.LUT R11, R13, 0x3, RZ, 0xc0, !PT ;  /* 0x000000030d0b7812 */ /* 0x000fe400078ec0ff */
[----:B------:R1:W-:Y:S02]  /*0df0*/  STG.E.64 desc[UR4][R6.64+0x10], R2 ;  /* 0x0000100206007986 */ /* 0x0003e4000c101b04 */
[----:B------:R-:W-:Y:S02]  /*0e00*/  ISETP.GE.U32.AND P0, PT, R14, R11, PT ;  /* 0x0000000b0e00720c */ /* 0x000fe40003f06070 */
[----:B------:R1:W-:Y:S11]  /*0e10*/  STG.E desc[UR4][R6.64+0x4], R15 ;  /* 0x0000040f06007986 */ /* 0x0003f6000c101904 */
[----:B------:R-:W-:Y:S05]  /*0e20*/  @!P0 BRA `(.L_x_50) ;  /* 0xfffffff400048947 */ /* 0x000fea000383ffff */
.L_x_47:
[----:B------:R-:W-:Y:S05]  /*0e30*/  BSYNC.RECONVERGENT B1 ;  /* 0x0000000000017941 */ /* 0x000fea0003800200 */
.L_x_46:
[C---:B------:R-:W-:Y:S01]  /*0e40*/  ISETP.GT.U32.AND P0, PT, R13.reuse, 0x3, PT ;  /* 0x000000030d00780c */ /* 0x040fe20003f04070 */
[----:B------:R-:W-:Y:S01]  /*0e50*/  VIADD R12, R12, 0x1 ;  /* 0x000000010c0c7836 */ /* 0x000fe20000000000 */
[--C-:B------:R-:W-:Y:S02]  /*0e60*/  SHF.R.U64 R13, R13, 0x2, R0.reuse ;  /* 0x000000020d0d7819 */ /* 0x100fe40000001200 */
[----:B------:R-:W-:Y:S02]  /*0e70*/  ISETP.GT.U32.AND.EX P0, PT, R0, RZ, PT, P0 ;  /* 0x000000ff0000720c */ /* 0x000fe40003f04100 */
[----:B------:R-:W-:-:S11]  /*0e80*/  SHF.R.U32.HI R0, RZ, 0x2, R0 ;  /* 0x00000002ff007819 */ /* 0x000fd60000011600 */
[----:B------:R-:W-:Y:S05]  /*0e90*/  @P0 BRA `(.L_x_51) ;  /* 0xfffffff000c80947 */ /* 0x000fea000383ffff */
.L_x_45:
[----:B------:R-:W-:Y:S05]  /*0ea0*/  BSYNC.RECONVERGENT B0 ;  /* 0x0000000000007941 */ /* 0x000fea0003800200 */
.L_x_44:
[----:B------:R-:W-:Y:S04]  /*0eb0*/  STG.E.64 desc[UR4][R6.64+0x18], RZ ;  /* 0x000018ff06007986 */ /* 0x000fe8000c101b04 */
[----:B------:R-:W-:Y:S04]  /*0ec0*/  STG.E desc[UR4][R6.64+0x20], RZ ;  /* 0x000020ff06007986 */ /* 0x000fe8000c101904 */
[----:B------:R-:W-:Y:S01]  /*0ed0*/  STG.E.64 desc[UR4][R6.64+0x28], RZ ;  /* 0x000028ff06007986 */ /* 0x000fe2000c101b04 */
[----:B------:R-:W-:Y:S05]  /*0ee0*/  EXIT ;  /* 0x000000000000794d */ /* 0x000fea0003800000 */
.L_x_52:
        /* <DEDUP_REMOVED lines=9> */
.L_x_57:


//--------------------- .nv.global.init           --------------------------
	.section	.nv.global.init,"aw",@progbits
	.align	4
.nv.global.init:
	.type		mrg32k3aM1SubSeq,@object
	.size		mrg32k3aM1SubSeq,(mrg32k3aM2SubSeq - mrg32k3aM1SubSeq)
mrg32k3aM1SubSeq:
        /*0000*/ 	.byte	0x0b, 0xcc, 0xee, 0x04, 0x73, 0x29, 0x8b, 0x6f, 0xf6, 0x53, 0x03, 0xf6, 0x23, 0xf6, 0xea, 0xda
        /* <DEDUP_REMOVED lines=125> */
	.type		mrg32k3aM2SubSeq,@object
	.size		mrg32k3aM2SubSeq,(mrg32k3aM1 - mrg32k3aM2SubSeq)
mrg32k3aM2SubSeq:
        /* <DEDUP_REMOVED lines=126> */
	.type		mrg32k3aM1,@object
	.size		mrg32k3aM1,(mrg32k3aM1Seq - mrg32k3aM1)
mrg32k3aM1:
        /* <DEDUP_REMOVED lines=144> */
	.type		mrg32k3aM1Seq,@object
	.size		mrg32k3aM1Seq,(mrg32k3aM2 - mrg32k3aM1Seq)
mrg32k3aM1Seq:
        /* <DEDUP_REMOVED lines=144> */
	.type		mrg32k3aM2,@object
	.size		mrg32k3aM2,(mrg32k3aM2Seq - mrg32k3aM2)
mrg32k3aM2:
        /* <DEDUP_REMOVED lines=144> */
	.type		mrg32k3aM2Seq,@object
	.size		mrg32k3aM2Seq,(precalc_xorwow_matrix - mrg32k3aM2Seq)
mrg32k3aM2Seq:
        /* <DEDUP_REMOVED lines=144> */
	.type		precalc_xorwow_matrix,@object
	.size		precalc_xorwow_matrix,(precalc_xorwow_offset_matrix - precalc_xorwow_matrix)
precalc_xorwow_matrix:
        /* <DEDUP_REMOVED lines=6400> */
	.type		precalc_xorwow_offset_matrix,@object
	.size		precalc_xorwow_offset_matrix,($str - precalc_xorwow_offset_matrix)
precalc_xorwow_offset_matrix:
        /* <DEDUP_REMOVED lines=6400> */
	.type		$str,@object
	.size		$str,(.L_9 - $str)
$str:
        /*353c0*/ 	.byte	0x25, 0x66, 0x20, 0x2d, 0x20, 0x25, 0x66, 0x20, 0x0a, 0x00
.L_9:


//--------------------- .nv.shared.reserved.0     --------------------------
	.section	.nv.shared.reserved.0,"aw",@nobits
	.weak		__nv_reservedSMEM_offset_0_alias
	.size		__nv_reservedSMEM_offset_0_alias, 0, 64
	.other		__nv_reservedSMEM_offset_0_alias,@"STO_CUDA_RESERVED_SHARED STV_DEFAULT"
__nv_reservedSMEM_offset_0_alias:
	.zero		0
	.zero		64


//--------------------- .nv.constant0._Z10simulationiPfS_P17curandStateXORWOW --------------------------
	.section	.nv.constant0._Z10simulationiPfS_P17curandStateXORWOW,"a",@progbits
	.sectionflags	@""
	.align	4
.nv.constant0._Z10simulationiPfS_P17curandStateXORWOW:
	.zero		928


//--------------------- .nv.constant0._Z10initRandomP17curandStateXORWOWi --------------------------
	.section	.nv.constant0._Z10initRandomP17curandStateXORWOWi,"a",@progbits
	.sectionflags	@""
	.align	4
.nv.constant0._Z10initRandomP17curandStateXORWOWi:
	.zero		908


//--------------------- SYMBOLS --------------------------

	.type		.nv.reservedSmem.offset0,@object
	.size		.nv.reservedSmem.offset0,0x4
	.type		malloc,@function
	.type		vprintf,@function
